//
// Generated by NVIDIA NVVM Compiler
//
// Compiler Build ID: CL-36424714
// Cuda compilation tools, release 13.0, V13.0.88
// Based on NVVM 20.0.0
//

.version 9.0
.target sm_100
.address_size 64

	// .globl	_Z13convolution3dPKfS0_Pfiiiiii

.visible .entry _Z13convolution3dPKfS0_Pfiiiiii(
	.param .u64 .ptr .align 1 _Z13convolution3dPKfS0_Pfiiiiii_param_0,
	.param .u64 .ptr .align 1 _Z13convolution3dPKfS0_Pfiiiiii_param_1,
	.param .u64 .ptr .align 1 _Z13convolution3dPKfS0_Pfiiiiii_param_2,
	.param .u32 _Z13convolution3dPKfS0_Pfiiiiii_param_3,
	.param .u32 _Z13convolution3dPKfS0_Pfiiiiii_param_4,
	.param .u32 _Z13convolution3dPKfS0_Pfiiiiii_param_5,
	.param .u32 _Z13convolution3dPKfS0_Pfiiiiii_param_6,
	.param .u32 _Z13convolution3dPKfS0_Pfiiiiii_param_7,
	.param .u32 _Z13convolution3dPKfS0_Pfiiiiii_param_8
)
{
	.reg .pred 	%p<100>;
	.reg .b32 	%r<219>;
	.reg .b32 	%f<103>;
	.reg .b64 	%rd<70>;

	ld.param.u64 	%rd4, [_Z13convolution3dPKfS0_Pfiiiiii_param_0];
	ld.param.u64 	%rd5, [_Z13convolution3dPKfS0_Pfiiiiii_param_1];
	ld.param.u32 	%r98, [_Z13convolution3dPKfS0_Pfiiiiii_param_3];
	ld.param.u32 	%r104, [_Z13convolution3dPKfS0_Pfiiiiii_param_4];
	ld.param.u32 	%r100, [_Z13convolution3dPKfS0_Pfiiiiii_param_5];
	ld.param.u32 	%r101, [_Z13convolution3dPKfS0_Pfiiiiii_param_6];
	ld.param.u32 	%r102, [_Z13convolution3dPKfS0_Pfiiiiii_param_7];
	ld.param.u32 	%r103, [_Z13convolution3dPKfS0_Pfiiiiii_param_8];
	cvta.to.global.u64 	%rd1, %rd5;
	cvta.to.global.u64 	%rd2, %rd4;
	mov.u32 	%r105, %ctaid.x;
	mov.u32 	%r106, %ntid.x;
	mov.u32 	%r107, %tid.x;
	mad.lo.s32 	%r1, %r105, %r106, %r107;
	mov.u32 	%r108, %ctaid.y;
	mov.u32 	%r109, %ntid.y;
	mov.u32 	%r110, %tid.y;
	mad.lo.s32 	%r111, %r108, %r109, %r110;
	mov.u32 	%r112, %ctaid.z;
	mov.u32 	%r113, %ntid.z;
	mov.u32 	%r114, %tid.z;
	mad.lo.s32 	%r3, %r112, %r113, %r114;
	setp.ge.s32 	%p3, %r1, %r98;
	setp.ge.s32 	%p4, %r111, %r104;
	or.pred  	%p5, %p3, %p4;
	setp.ge.s32 	%p6, %r3, %r100;
	or.pred  	%p7, %p5, %p6;
	mov.f32 	%f81, 0f00000000;
	@%p7 bra 	$L__BB0_48;
	setp.lt.s32 	%p8, %r101, 1;
	@%p8 bra 	$L__BB0_47;
	shr.u32 	%r4, %r103, 1;
	sub.s32 	%r5, %r3, %r4;
	min.s32 	%r115, %r102, %r103;
	setp.lt.s32 	%p9, %r115, 1;
	@%p9 bra 	$L__BB0_47;
	shr.u32 	%r117, %r102, 1;
	and.b32  	%r6, %r103, 7;
	and.b32  	%r7, %r103, 3;
	and.b32  	%r8, %r103, 2147483640;
	and.b32  	%r9, %r103, 1;
	neg.s32 	%r10, %r8;
	mul.lo.s32 	%r118, %r102, %r101;
	shl.b32 	%r11, %r118, 3;
	mul.lo.s32 	%r12, %r102, 6;
	mul.lo.s32 	%r13, %r102, 5;
	shl.b32 	%r14, %r102, 2;
	mul.lo.s32 	%r15, %r102, 3;
	shl.b32 	%r16, %r102, 1;
	add.s32 	%r17, %r5, 3;
	mad.lo.s32 	%r120, %r104, %r5, %r104;
	add.s32 	%r121, %r111, %r120;
	sub.s32 	%r18, %r121, %r117;
	mul.lo.s32 	%r122, %r104, %r98;
	shl.b32 	%r19, %r122, 3;
	add.s32 	%r123, %r5, 2;
	mad.lo.s32 	%r124, %r104, %r123, %r111;
	sub.s32 	%r20, %r124, %r117;
	mad.lo.s32 	%r125, %r104, %r17, %r111;
	sub.s32 	%r21, %r125, %r117;
	add.s32 	%r126, %r5, 4;
	mad.lo.s32 	%r127, %r104, %r126, %r111;
	sub.s32 	%r22, %r127, %r117;
	add.s32 	%r128, %r5, 5;
	mad.lo.s32 	%r129, %r104, %r128, %r111;
	sub.s32 	%r23, %r129, %r117;
	add.s32 	%r130, %r5, 6;
	mad.lo.s32 	%r131, %r104, %r130, %r111;
	sub.s32 	%r24, %r131, %r117;
	add.s32 	%r132, %r5, 7;
	mad.lo.s32 	%r133, %r104, %r132, %r111;
	sub.s32 	%r25, %r133, %r117;
	mad.lo.s32 	%r134, %r104, %r5, %r111;
	sub.s32 	%r26, %r134, %r117;
	sub.s32 	%r27, %r111, %r117;
	mov.f32 	%f81, 0f00000000;
	mov.b32 	%r196, 0;
$L__BB0_4:
	shr.u32 	%r136, %r101, 1;
	sub.s32 	%r137, %r1, %r136;
	add.s32 	%r29, %r137, %r196;
	setp.gt.s32 	%p10, %r29, -1;
	setp.lt.s32 	%p11, %r29, %r98;
	and.pred  	%p1, %p10, %p11;
	mov.b32 	%r197, 0;
$L__BB0_5:
	setp.lt.u32 	%p12, %r103, 8;
	add.s32 	%r31, %r27, %r197;
	setp.gt.s32 	%p13, %r31, -1;
	setp.lt.s32 	%p14, %r31, %r104;
	and.pred  	%p15, %p13, %p14;
	and.pred  	%p2, %p1, %p15;
	mov.b32 	%r217, 0;
	@%p12 bra 	$L__BB0_24;
	mad.lo.s32 	%r139, %r102, 7, %r197;
	mad.lo.s32 	%r214, %r101, %r139, %r196;
	add.s32 	%r140, %r12, %r197;
	mad.lo.s32 	%r213, %r101, %r140, %r196;
	add.s32 	%r141, %r13, %r197;
	mad.lo.s32 	%r212, %r101, %r141, %r196;
	add.s32 	%r142, %r14, %r197;
	mad.lo.s32 	%r211, %r101, %r142, %r196;
	add.s32 	%r143, %r15, %r197;
	mad.lo.s32 	%r210, %r101, %r143, %r196;
	add.s32 	%r144, %r16, %r197;
	mad.lo.s32 	%r209, %r101, %r144, %r196;
	add.s32 	%r145, %r102, %r197;
	mad.lo.s32 	%r208, %r101, %r145, %r196;
	mad.lo.s32 	%r207, %r101, %r197, %r196;
	add.s32 	%r146, %r18, %r197;
	mad.lo.s32 	%r205, %r98, %r146, %r29;
	add.s32 	%r147, %r20, %r197;
	mad.lo.s32 	%r204, %r98, %r147, %r29;
	add.s32 	%r148, %r21, %r197;
	mad.lo.s32 	%r203, %r98, %r148, %r29;
	add.s32 	%r149, %r22, %r197;
	mad.lo.s32 	%r202, %r98, %r149, %r29;
	add.s32 	%r150, %r23, %r197;
	mad.lo.s32 	%r201, %r98, %r150, %r29;
	add.s32 	%r151, %r24, %r197;
	mad.lo.s32 	%r200, %r98, %r151, %r29;
	add.s32 	%r152, %r25, %r197;
	mad.lo.s32 	%r199, %r98, %r152, %r29;
	add.s32 	%r153, %r26, %r197;
	mad.lo.s32 	%r198, %r98, %r153, %r29;
	mov.u32 	%r206, %r17;
	mov.u32 	%r215, %r10;
$L__BB0_7:
	.pragma "nounroll";
	add.s32 	%r154, %r206, -3;
	setp.gt.s32 	%p16, %r154, -1;
	setp.lt.s32 	%p17, %r154, %r100;
	and.pred  	%p18, %p16, %p17;
	and.pred  	%p19, %p2, %p18;
	not.pred 	%p20, %p19;
	@%p20 bra 	$L__BB0_9;
	mul.wide.s32 	%rd6, %r198, 4;
	add.s64 	%rd7, %rd2, %rd6;
	ld.global.f32 	%f45, [%rd7];
	mul.wide.u32 	%rd8, %r207, 4;
	add.s64 	%rd9, %rd1, %rd8;
	ld.global.f32 	%f46, [%rd9];
	fma.rn.f32 	%f81, %f45, %f46, %f81;
$L__BB0_9:
	add.s32 	%r155, %r206, -2;
	setp.gt.s32 	%p21, %r155, -1;
	setp.lt.s32 	%p22, %r155, %r100;
	and.pred  	%p23, %p21, %p22;
	and.pred  	%p24, %p2, %p23;
	not.pred 	%p25, %p24;
	@%p25 bra 	$L__BB0_11;
	mul.wide.s32 	%rd10, %r205, 4;
	add.s64 	%rd11, %rd2, %rd10;
	ld.global.f32 	%f47, [%rd11];
	mul.wide.u32 	%rd12, %r208, 4;
	add.s64 	%rd13, %rd1, %rd12;
	ld.global.f32 	%f48, [%rd13];
	fma.rn.f32 	%f81, %f47, %f48, %f81;
$L__BB0_11:
	add.s32 	%r156, %r206, -1;
	setp.gt.s32 	%p26, %r156, -1;
	setp.lt.s32 	%p27, %r156, %r100;
	and.pred  	%p28, %p26, %p27;
	and.pred  	%p29, %p2, %p28;
	not.pred 	%p30, %p29;
	@%p30 bra 	$L__BB0_13;
	mul.wide.s32 	%rd14, %r204, 4;
	add.s64 	%rd15, %rd2, %rd14;
	ld.global.f32 	%f49, [%rd15];
	mul.wide.u32 	%rd16, %r209, 4;
	add.s64 	%rd17, %rd1, %rd16;
	ld.global.f32 	%f50, [%rd17];
	fma.rn.f32 	%f81, %f49, %f50, %f81;
$L__BB0_13:
	setp.gt.s32 	%p31, %r206, -1;
	setp.lt.s32 	%p32, %r206, %r100;
	and.pred  	%p33, %p31, %p32;
	and.pred  	%p34, %p2, %p33;
	not.pred 	%p35, %p34;
	@%p35 bra 	$L__BB0_15;
	mul.wide.s32 	%rd18, %r203, 4;
	add.s64 	%rd19, %rd2, %rd18;
	ld.global.f32 	%f51, [%rd19];
	mul.wide.u32 	%rd20, %r210, 4;
	add.s64 	%rd21, %rd1, %rd20;
	ld.global.f32 	%f52, [%rd21];
	fma.rn.f32 	%f81, %f51, %f52, %f81;
$L__BB0_15:
	add.s32 	%r157, %r206, 1;
	setp.gt.s32 	%p36, %r157, -1;
	setp.lt.s32 	%p37, %r157, %r100;
	and.pred  	%p38, %p36, %p37;
	and.pred  	%p39, %p2, %p38;
	not.pred 	%p40, %p39;
	@%p40 bra 	$L__BB0_17;
	mul.wide.s32 	%rd22, %r202, 4;
	add.s64 	%rd23, %rd2, %rd22;
	ld.global.f32 	%f53, [%rd23];
	mul.wide.u32 	%rd24, %r211, 4;
	add.s64 	%rd25, %rd1, %rd24;
	ld.global.f32 	%f54, [%rd25];
	fma.rn.f32 	%f81, %f53, %f54, %f81;
$L__BB0_17:
	add.s32 	%r158, %r206, 2;
	setp.gt.s32 	%p41, %r158, -1;
	setp.lt.s32 	%p42, %r158, %r100;
	and.pred  	%p43, %p41, %p42;
	and.pred  	%p44, %p2, %p43;
	not.pred 	%p45, %p44;
	@%p45 bra 	$L__BB0_19;
	mul.wide.s32 	%rd26, %r201, 4;
	add.s64 	%rd27, %rd2, %rd26;
	ld.global.f32 	%f55, [%rd27];
	mul.wide.u32 	%rd28, %r212, 4;
	add.s64 	%rd29, %rd1, %rd28;
	ld.global.f32 	%f56, [%rd29];
	fma.rn.f32 	%f81, %f55, %f56, %f81;
$L__BB0_19:
	add.s32 	%r159, %r206, 3;
	setp.gt.s32 	%p46, %r159, -1;
	setp.lt.s32 	%p47, %r159, %r100;
	and.pred  	%p48, %p46, %p47;
	and.pred  	%p49, %p2, %p48;
	not.pred 	%p50, %p49;
	@%p50 bra 	$L__BB0_21;
	mul.wide.s32 	%rd30, %r200, 4;
	add.s64 	%rd31, %rd2, %rd30;
	ld.global.f32 	%f57, [%rd31];
	mul.wide.u32 	%rd32, %r213, 4;
	add.s64 	%rd33, %rd1, %rd32;
	ld.global.f32 	%f58, [%rd33];
	fma.rn.f32 	%f81, %f57, %f58, %f81;
$L__BB0_21:
	add.s32 	%r160, %r206, 4;
	setp.gt.s32 	%p51, %r160, -1;
	setp.lt.s32 	%p52, %r160, %r100;
	and.pred  	%p53, %p51, %p52;
	and.pred  	%p54, %p2, %p53;
	not.pred 	%p55, %p54;
	@%p55 bra 	$L__BB0_23;
	mul.wide.s32 	%rd34, %r199, 4;
	add.s64 	%rd35, %rd2, %rd34;
	ld.global.f32 	%f59, [%rd35];
	mul.wide.u32 	%rd36, %r214, 4;
	add.s64 	%rd37, %rd1, %rd36;
	ld.global.f32 	%f60, [%rd37];
	fma.rn.f32 	%f81, %f59, %f60, %f81;
$L__BB0_23:
	add.s32 	%r215, %r215, 8;
	add.s32 	%r214, %r214, %r11;
	add.s32 	%r213, %r213, %r11;
	add.s32 	%r212, %r212, %r11;
	add.s32 	%r211, %r211, %r11;
	add.s32 	%r210, %r210, %r11;
	add.s32 	%r209, %r209, %r11;
	add.s32 	%r208, %r208, %r11;
	add.s32 	%r207, %r207, %r11;
	add.s32 	%r206, %r206, 8;
	add.s32 	%r205, %r205, %r19;
	add.s32 	%r204, %r204, %r19;
	add.s32 	%r203, %r203, %r19;
	add.s32 	%r202, %r202, %r19;
	add.s32 	%r201, %r201, %r19;
	add.s32 	%r200, %r200, %r19;
	add.s32 	%r199, %r199, %r19;
	add.s32 	%r198, %r198, %r19;
	setp.ne.s32 	%p56, %r215, 0;
	mov.u32 	%r217, %r8;
	@%p56 bra 	$L__BB0_7;
$L__BB0_24:
	setp.eq.s32 	%p57, %r6, 0;
	@%p57 bra 	$L__BB0_45;
	add.s32 	%r161, %r6, -1;
	setp.lt.u32 	%p58, %r161, 3;
	@%p58 bra 	$L__BB0_35;
	add.s32 	%r85, %r5, %r217;
	setp.gt.s32 	%p59, %r85, -1;
	setp.lt.s32 	%p60, %r85, %r100;
	and.pred  	%p61, %p59, %p60;
	and.pred  	%p63, %p2, %p61;
	not.pred 	%p64, %p63;
	@%p64 bra 	$L__BB0_28;
	mad.lo.s32 	%r162, %r85, %r104, %r31;
	mad.lo.s32 	%r163, %r162, %r98, %r29;
	mul.wide.s32 	%rd38, %r163, 4;
	add.s64 	%rd39, %rd2, %rd38;
	ld.global.f32 	%f62, [%rd39];
	mad.lo.s32 	%r164, %r217, %r102, %r197;
	mad.lo.s32 	%r165, %r164, %r101, %r196;
	mul.wide.u32 	%rd40, %r165, 4;
	add.s64 	%rd41, %rd1, %rd40;
	ld.global.f32 	%f63, [%rd41];
	fma.rn.f32 	%f81, %f62, %f63, %f81;
$L__BB0_28:
	add.s32 	%r86, %r85, 1;
	setp.gt.s32 	%p65, %r86, -1;
	setp.lt.s32 	%p66, %r86, %r100;
	and.pred  	%p67, %p65, %p66;
	and.pred  	%p68, %p2, %p67;
	not.pred 	%p69, %p68;
	@%p69 bra 	$L__BB0_30;
	mad.lo.s32 	%r166, %r86, %r104, %r31;
	mad.lo.s32 	%r167, %r166, %r98, %r29;
	mul.wide.s32 	%rd42, %r167, 4;
	add.s64 	%rd43, %rd2, %rd42;
	ld.global.f32 	%f64, [%rd43];
	mad.lo.s32 	%r168, %r102, %r217, %r102;
	add.s32 	%r169, %r168, %r197;
	mad.lo.s32 	%r170, %r169, %r101, %r196;
	mul.wide.u32 	%rd44, %r170, 4;
	add.s64 	%rd45, %rd1, %rd44;
	ld.global.f32 	%f65, [%rd45];
	fma.rn.f32 	%f81, %f64, %f65, %f81;
$L__BB0_30:
	add.s32 	%r87, %r85, 2;
	setp.gt.s32 	%p70, %r87, -1;
	setp.lt.s32 	%p71, %r87, %r100;
	and.pred  	%p72, %p70, %p71;
	and.pred  	%p73, %p2, %p72;
	not.pred 	%p74, %p73;
	@%p74 bra 	$L__BB0_32;
	add.s32 	%r171, %r217, 2;
	mad.lo.s32 	%r172, %r87, %r104, %r31;
	mad.lo.s32 	%r173, %r172, %r98, %r29;
	mul.wide.s32 	%rd46, %r173, 4;
	add.s64 	%rd47, %rd2, %rd46;
	ld.global.f32 	%f66, [%rd47];
	mad.lo.s32 	%r174, %r171, %r102, %r197;
	mad.lo.s32 	%r175, %r174, %r101, %r196;
	mul.wide.u32 	%rd48, %r175, 4;
	add.s64 	%rd49, %rd1, %rd48;
	ld.global.f32 	%f67, [%rd49];
	fma.rn.f32 	%f81, %f66, %f67, %f81;
$L__BB0_32:
	add.s32 	%r88, %r85, 3;
	setp.gt.s32 	%p75, %r88, -1;
	setp.lt.s32 	%p76, %r88, %r100;
	and.pred  	%p77, %p75, %p76;
	and.pred  	%p78, %p2, %p77;
	not.pred 	%p79, %p78;
	@%p79 bra 	$L__BB0_34;
	add.s32 	%r176, %r217, 3;
	mad.lo.s32 	%r177, %r88, %r104, %r31;
	mad.lo.s32 	%r178, %r177, %r98, %r29;
	mul.wide.s32 	%rd50, %r178, 4;
	add.s64 	%rd51, %rd2, %rd50;
	ld.global.f32 	%f68, [%rd51];
	mad.lo.s32 	%r179, %r176, %r102, %r197;
	mad.lo.s32 	%r180, %r179, %r101, %r196;
	mul.wide.u32 	%rd52, %r180, 4;
	add.s64 	%rd53, %rd1, %rd52;
	ld.global.f32 	%f69, [%rd53];
	fma.rn.f32 	%f81, %f68, %f69, %f81;
$L__BB0_34:
	add.s32 	%r217, %r217, 4;
$L__BB0_35:
	setp.eq.s32 	%p80, %r7, 0;
	@%p80 bra 	$L__BB0_45;
	setp.eq.s32 	%p81, %r7, 1;
	@%p81 bra 	$L__BB0_42;
	add.s32 	%r91, %r5, %r217;
	setp.gt.s32 	%p82, %r91, -1;
	setp.lt.s32 	%p83, %r91, %r100;
	and.pred  	%p84, %p82, %p83;
	and.pred  	%p85, %p2, %p84;
	not.pred 	%p86, %p85;
	@%p86 bra 	$L__BB0_39;
	mad.lo.s32 	%r181, %r91, %r104, %r31;
	mad.lo.s32 	%r182, %r181, %r98, %r29;
	mul.wide.s32 	%rd54, %r182, 4;
	add.s64 	%rd55, %rd2, %rd54;
	ld.global.f32 	%f71, [%rd55];
	mad.lo.s32 	%r183, %r217, %r102, %r197;
	mad.lo.s32 	%r184, %r183, %r101, %r196;
	mul.wide.u32 	%rd56, %r184, 4;
	add.s64 	%rd57, %rd1, %rd56;
	ld.global.f32 	%f72, [%rd57];
	fma.rn.f32 	%f81, %f71, %f72, %f81;
$L__BB0_39:
	add.s32 	%r92, %r91, 1;
	setp.gt.s32 	%p87, %r92, -1;
	setp.lt.s32 	%p88, %r92, %r100;
	and.pred  	%p89, %p87, %p88;
	and.pred  	%p90, %p2, %p89;
	not.pred 	%p91, %p90;
	@%p91 bra 	$L__BB0_41;
	mad.lo.s32 	%r185, %r92, %r104, %r31;
	mad.lo.s32 	%r186, %r185, %r98, %r29;
	mul.wide.s32 	%rd58, %r186, 4;
	add.s64 	%rd59, %rd2, %rd58;
	ld.global.f32 	%f73, [%rd59];
	mad.lo.s32 	%r187, %r102, %r217, %r102;
	add.s32 	%r188, %r187, %r197;
	mad.lo.s32 	%r189, %r188, %r101, %r196;
	mul.wide.u32 	%rd60, %r189, 4;
	add.s64 	%rd61, %rd1, %rd60;
	ld.global.f32 	%f74, [%rd61];
	fma.rn.f32 	%f81, %f73, %f74, %f81;
$L__BB0_41:
	add.s32 	%r217, %r217, 2;
$L__BB0_42:
	setp.eq.s32 	%p92, %r9, 0;
	@%p92 bra 	$L__BB0_45;
	add.s32 	%r95, %r5, %r217;
	setp.gt.s32 	%p93, %r95, -1;
	setp.lt.s32 	%p94, %r95, %r100;
	and.pred  	%p95, %p93, %p94;
	and.pred  	%p96, %p2, %p95;
	not.pred 	%p97, %p96;
	@%p97 bra 	$L__BB0_45;
	mad.lo.s32 	%r190, %r95, %r104, %r31;
	mad.lo.s32 	%r191, %r190, %r98, %r29;
	mul.wide.s32 	%rd62, %r191, 4;
	add.s64 	%rd63, %rd2, %rd62;
	ld.global.f32 	%f75, [%rd63];
	mad.lo.s32 	%r192, %r217, %r102, %r197;
	mad.lo.s32 	%r193, %r192, %r101, %r196;
	mul.wide.u32 	%rd64, %r193, 4;
	add.s64 	%rd65, %rd1, %rd64;
	ld.global.f32 	%f76, [%rd65];
	fma.rn.f32 	%f81, %f75, %f76, %f81;
$L__BB0_45:
	add.s32 	%r197, %r197, 1;
	setp.ne.s32 	%p98, %r197, %r102;
	@%p98 bra 	$L__BB0_5;
	add.s32 	%r196, %r196, 1;
	setp.ne.s32 	%p99, %r196, %r101;
	@%p99 bra 	$L__BB0_4;
$L__BB0_47:
	ld.param.u64 	%rd69, [_Z13convolution3dPKfS0_Pfiiiiii_param_2];
	mad.lo.s32 	%r194, %r104, %r3, %r111;
	mad.lo.s32 	%r195, %r194, %r98, %r1;
	cvta.to.global.u64 	%rd66, %rd69;
	mul.wide.s32 	%rd67, %r195, 4;
	add.s64 	%rd68, %rd66, %rd67;
	st.global.f32 	[%rd68], %f81;
$L__BB0_48:
	ret;

}


// ===== COMPILED SASS (sm_100) =====

	.target	sm_100

	.elftype	@"ET_EXEC"


//--------------------- .note.nv.tkinfo           --------------------------
	.section	.note.nv.tkinfo,"",@"SHT_NOTE"
	.sectionflags	@"SHF_NOTE_NV_TKINFO"
	.tkinfo
        /*0018*/ 	.word	0x00000002
        /*0030*/ 	.string	""
        /*0030*/ 	.string	"ptxas"
        /*0030*/ 	.string	"Cuda compilation tools, release 13.0, V13.0.88"
        /*0030*/ 	.string	"Build cuda_13.0.r13.0/compiler.36424714_0"
        /*0030*/ 	.string	"-arch sm_100 -m 64 "



//--------------------- .note.nv.cuinfo           --------------------------
	.section	.note.nv.cuinfo,"",@"SHT_NOTE"
	.sectionflags	@"SHF_NOTE_NV_CUINFO"
        /*0018*/ 	.short	0x0002
        /*001a*/ 	.short	0x0064
        /*001c*/ 	.short	0x0082
	.zero		2


//--------------------- .nv.info                  --------------------------
	.section	.nv.info,"",@"SHT_CUDA_INFO"
	.align	4


	//----- nvinfo : EIATTR_REGCOUNT
	.align		4
        /*0000*/ 	.byte	0x04, 0x2f
        /*0002*/ 	.short	(.L_1 - .L_0)
	.align		4
.L_0:
        /*0004*/ 	.word	index@(_Z13convolution3dPKfS0_Pfiiiiii)
        /*0008*/ 	.word	0x00000020


	//----- nvinfo : EIATTR_FRAME_SIZE
	.align		4
.L_1:
        /*000c*/ 	.byte	0x04, 0x11
        /*000e*/ 	.short	(.L_3 - .L_2)
	.align		4
.L_2:
        /*0010*/ 	.word	index@(_Z13convolution3dPKfS0_Pfiiiiii)
        /*0014*/ 	.word	0x00000000


	//----- nvinfo : EIATTR_MIN_STACK_SIZE
	.align		4
.L_3:
        /*0018*/ 	.byte	0x04, 0x12
        /*001a*/ 	.short	(.L_5 - .L_4)
	.align		4
.L_4:
        /*001c*/ 	.word	index@(_Z13convolution3dPKfS0_Pfiiiiii)
        /*0020*/ 	.word	0x00000000
.L_5:


//--------------------- .nv.compat                --------------------------
	.section	.nv.compat,"",@"SHT_CUDA_COMPAT_INFO"
	.align	4
        /*0000*/ 	.byte	0x02, 0x09, 0x00, 0x00, 0x02, 0x02, 0x01, 0x00, 0x02, 0x05, 0x05, 0x00, 0x03, 0x07, 0x01, 0x01
        /*0010*/ 	.byte	0x02, 0x03, 0x00, 0x00, 0x02, 0x06, 0x01, 0x00, 0x04, 0x0b, 0x08, 0x00, 0x09, 0x00, 0x00, 0x00
        /*0020*/ 	.byte	0x00, 0x00, 0x00, 0x00


//--------------------- .nv.info._Z13convolution3dPKfS0_Pfiiiiii --------------------------
	.section	.nv.info._Z13convolution3dPKfS0_Pfiiiiii,"",@"SHT_CUDA_INFO"
	.sectionflags	@""
	.align	4


	//----- nvinfo : EIATTR_CUDA_API_VERSION
	.align		4
        /*0000*/ 	.byte	0x04, 0x37
        /*0002*/ 	.short	(.L_7 - .L_6)
.L_6:
        /*0004*/ 	.word	0x00000082


	//----- nvinfo : EIATTR_KPARAM_INFO
	.align		4
.L_7:
        /*0008*/ 	.byte	0x04, 0x17
        /*000a*/ 	.short	(.L_9 - .L_8)
.L_8:
        /*000c*/ 	.word	0x00000000
        /*0010*/ 	.short	0x0008
        /*0012*/ 	.short	0x002c
        /*0014*/ 	.byte	0x00, 0xf0, 0x11, 0x00


	//----- nvinfo : EIATTR_KPARAM_INFO
	.align		4
.L_9:
        /*0018*/ 	.byte	0x04, 0x17
        /*001a*/ 	.short	(.L_11 - .L_10)
.L_10:
        /*001c*/ 	.word	0x00000000
        /*0020*/ 	.short	0x0007
        /*0022*/ 	.short	0x0028
        /*0024*/ 	.byte	0x00, 0xf0, 0x11, 0x00


	//----- nvinfo : EIATTR_KPARAM_INFO
	.align		4
.L_11:
        /*0028*/ 	.byte	0x04, 0x17
        /*002a*/ 	.short	(.L_13 - .L_12)
.L_12:
        /*002c*/ 	.word	0x00000000
        /*0030*/ 	.short	0x0006
        /*0032*/ 	.short	0x0024
        /*0034*/ 	.byte	0x00, 0xf0, 0x11, 0x00


	//----- nvinfo : EIATTR_KPARAM_INFO
	.align		4
.L_13:
        /*0038*/ 	.byte	0x04, 0x17
        /*003a*/ 	.short	(.L_15 - .L_14)
.L_14:
        /*003c*/ 	.word	0x00000000
        /*0040*/ 	.short	0x0005
        /*0042*/ 	.short	0x0020
        /*0044*/ 	.byte	0x00, 0xf0, 0x11, 0x00


	//----- nvinfo : EIATTR_KPARAM_INFO
	.align		4
.L_15:
        /*0048*/ 	.byte	0x04, 0x17
        /*004a*/ 	.short	(.L_17 - .L_16)
.L_16:
        /*004c*/ 	.word	0x00000000
        /*0050*/ 	.short	0x0004
        /*0052*/ 	.short	0x001c
        /*0054*/ 	.byte	0x00, 0xf0, 0x11, 0x00


	//----- nvinfo : EIATTR_KPARAM_INFO
	.align		4
.L_17:
        /*0058*/ 	.byte	0x04, 0x17
        /*005a*/ 	.short	(.L_19 - .L_18)
.L_18:
        /*005c*/ 	.word	0x00000000
        /*0060*/ 	.short	0x0003
        /*0062*/ 	.short	0x0018
        /*0064*/ 	.byte	0x00, 0xf0, 0x11, 0x00


	//----- nvinfo : EIATTR_KPARAM_INFO
	.align		4
.L_19:
        /*0068*/ 	.byte	0x04, 0x17
        /*006a*/ 	.short	(.L_21 - .L_20)
.L_20:
        /*006c*/ 	.word	0x00000000
        /*0070*/ 	.short	0x0002
        /*0072*/ 	.short	0x0010
        /*0074*/ 	.byte	0x00, 0xf5, 0x21, 0x00


	//----- nvinfo : EIATTR_KPARAM_INFO
	.align		4
.L_21:
        /*0078*/ 	.byte	0x04, 0x17
        /*007a*/ 	.short	(.L_23 - .L_22)
.L_22:
        /*007c*/ 	.word	0x00000000
        /*0080*/ 	.short	0x0001
        /*0082*/ 	.short	0x0008
        /*0084*/ 	.byte	0x00, 0xf5, 0x21, 0x00


	//----- nvinfo : EIATTR_KPARAM_INFO
	.align		4
.L_23:
        /*0088*/ 	.byte	0x04, 0x17
        /*008a*/ 	.short	(.L_25 - .L_24)
.L_24:
        /*008c*/ 	.word	0x00000000
        /*0090*/ 	.short	0x0000
        /*0092*/ 	.short	0x0000
        /*0094*/ 	.byte	0x00, 0xf5, 0x21, 0x00


	//----- nvinfo : EIATTR_SPARSE_MMA_MASK
	.align		4
.L_25:
        /*0098*/ 	.byte	0x03, 0x50
        /*009a*/ 	.short	0x0000


	//----- nvinfo : EIATTR_MAXREG_COUNT
	.align		4
        /*009c*/ 	.byte	0x03, 0x1b
        /*009e*/ 	.short	0x00ff


	//----- nvinfo : EIATTR_MERCURY_ISA_VERSION
	.align		4
        /*00a0*/ 	.byte	0x03, 0x5f
        /*00a2*/ 	.short	0x0101


	//----- nvinfo : EIATTR_VRC_CTA_INIT_COUNT
	.align		4
        /*00a4*/ 	.byte	0x02, 0x4a
	.zero		1
	.zero		1


	//----- nvinfo : EIATTR_EXIT_INSTR_OFFSETS
	.align		4
        /*00a8*/ 	.byte	0x04, 0x1c
        /*00aa*/ 	.short	(.L_27 - .L_26)


	//   ....[0]....
.L_26:
        /*00ac*/ 	.word	0x00000120


	//   ....[1]....
        /*00b0*/ 	.word	0x00001960


	//----- nvinfo : EIATTR_CRS_STACK_SIZE
	.align		4
.L_27:
        /*00b4*/ 	.byte	0x04, 0x1e
        /*00b6*/ 	.short	(.L_29 - .L_28)
.L_28:
        /*00b8*/ 	.word	0x00000000


	//----- nvinfo : EIATTR_CBANK_PARAM_SIZE
	.align		4
.L_29:
        /*00bc*/ 	.byte	0x03, 0x19
        /*00be*/ 	.short	0x0030


	//----- nvinfo : EIATTR_PARAM_CBANK
	.align		4
        /*00c0*/ 	.byte	0x04, 0x0a
        /*00c2*/ 	.short	(.L_31 - .L_30)
	.align		4
.L_30:
        /*00c4*/ 	.word	index@(.nv.constant0._Z13convolution3dPKfS0_Pfiiiiii)
        /*00c8*/ 	.short	0x0380
        /*00ca*/ 	.short	0x0030


	//----- nvinfo : EIATTR_SW_WAR
	.align		4
.L_31:
        /*00cc*/ 	.byte	0x04, 0x36
        /*00ce*/ 	.short	(.L_33 - .L_32)
.L_32:
        /*00d0*/ 	.word	0x00000008
.L_33:


//--------------------- .nv.callgraph             --------------------------
	.section	.nv.callgraph,"",@"SHT_CUDA_CALLGRAPH"
	.align	4
	.sectionentsize	8
	.align		4
        /*0000*/ 	.word	0x00000000
	.align		4
        /*0004*/ 	.word	0xffffffff
	.align		4
        /*0008*/ 	.word	0x00000000
	.align		4
        /*000c*/ 	.word	0xfffffffe
	.align		4
        /*0010*/ 	.word	0x00000000
	.align		4
        /*0014*/ 	.word	0xfffffffd
	.align		4
        /*0018*/ 	.word	0x00000000
	.align		4
        /*001c*/ 	.word	0xfffffffc


//--------------------- .text._Z13convolution3dPKfS0_Pfiiiiii --------------------------
	.section	.text._Z13convolution3dPKfS0_Pfiiiiii,"ax",@progbits
	.align	128
        .global         _Z13convolution3dPKfS0_Pfiiiiii
        .type           _Z13convolution3dPKfS0_Pfiiiiii,@function
        .size           _Z13convolution3dPKfS0_Pfiiiiii,(.L_x_10 - _Z13convolution3dPKfS0_Pfiiiiii)
        .other          _Z13convolution3dPKfS0_Pfiiiiii,@"STO_CUDA_ENTRY STV_DEFAULT"
_Z13convolution3dPKfS0_Pfiiiiii:
.text._Z13convolution3dPKfS0_Pfiiiiii:
[----:B------:R-:W-:Y:S01]  /*0000*/  LDC R1, c[0x0][0x37c] ;  /* 0x0000df00ff017b82 */ /* 0x000fe20000000800 */
[----:B------:R-:W0:Y:S07]  /*0010*/  S2R R5, SR_TID.Y ;  /* 0x0000000000057919 */ /* 0x000e2e0000002200 */
[----:B------:R-:W1:Y:S01]  /*0020*/  LDC R2, c[0x0][0x360] ;  /* 0x0000d800ff027b82 */ /* 0x000e620000000800 */
[----:B------:R-:W2:Y:S01]  /*0030*/  LDCU UR7, c[0x0][0x3a0] ;  /* 0x00007400ff0777ac */ /* 0x000ea20008000800 */
[----:B------:R-:W1:Y:S01]  /*0040*/  S2R R3, SR_TID.X ;  /* 0x0000000000037919 */ /* 0x000e620000002100 */
[----:B------:R-:W3:Y:S05]  /*0050*/  S2R R7, SR_TID.Z ;  /* 0x0000000000077919 */ /* 0x000eea0000002300 */
[----:B------:R-:W0:Y:S08]  /*0060*/  S2UR UR5, SR_CTAID.Y ;  /* 0x00000000000579c3 */ /* 0x000e300000002600 */
[----:B------:R-:W0:Y:S08]  /*0070*/  LDC R0, c[0x0][0x364] ;  /* 0x0000d900ff007b82 */ /* 0x000e300000000800 */
[----:B------:R-:W1:Y:S08]  /*0080*/  S2UR UR4, SR_CTAID.X ;  /* 0x00000000000479c3 */ /* 0x000e700000002500 */
[----:B------:R-:W4:Y:S08]  /*0090*/  LDC.64 R10, c[0x0][0x398] ;  /* 0x0000e600ff0a7b82 */ /* 0x000f300000000a00 */
[----:B------:R-:W3:Y:S01]  /*00a0*/  S2UR UR6, SR_CTAID.Z ;  /* 0x00000000000679c3 */ /* 0x000ee20000002700 */
[----:B0-----:R-:W-:-:S07]  /*00b0*/  IMAD R0, R0, UR5, R5 ;  /* 0x0000000500007c24 */ /* 0x001fce000f8e0205 */
[----:B------:R-:W3:Y:S01]  /*00c0*/  LDC R4, c[0x0][0x368] ;  /* 0x0000da00ff047b82 */ /* 0x000ee20000000800 */
[----:B-1----:R-:W-:Y:S01]  /*00d0*/  IMAD R2, R2, UR4, R3 ;  /* 0x0000000402027c24 */ /* 0x002fe2000f8e0203 */
[----:B----4-:R-:W-:-:S04]  /*00e0*/  ISETP.GE.AND P0, PT, R0, R11, PT ;  /* 0x0000000b0000720c */ /* 0x010fc80003f06270 */
[----:B------:R-:W-:Y:S01]  /*00f0*/  ISETP.GE.OR P0, PT, R2, R10, P0 ;  /* 0x0000000a0200720c */ /* 0x000fe20000706670 */
[----:B---3--:R-:W-:-:S05]  /*0100*/  IMAD R3, R4, UR6, R7 ;  /* 0x0000000604037c24 */ /* 0x008fca000f8e0207 */
[----:B--2---:R-:W-:-:S13]  /*0110*/  ISETP.GE.OR P0, PT, R3, UR7, P0 ;  /* 0x0000000703007c0c */ /* 0x004fda0008706670 */
[----:B------:R-:W-:Y:S05]  /*0120*/  @P0 EXIT ;  /* 0x000000000000094d */ /* 0x000fea0003800000 */
[----:B------:R-:W0:Y:S01]  /*0130*/  LDCU UR7, c[0x0][0x3a4] ;  /* 0x00007480ff0777ac */ /* 0x000e220008000800 */
[----:B------:R-:W-:Y:S01]  /*0140*/  HFMA2 R4, -RZ, RZ, 0, 0 ;  /* 0x00000000ff047431 */ /* 0x000fe200000001ff */
[----:B------:R-:W1:Y:S01]  /*0150*/  LDCU.64 UR18, c[0x0][0x358] ;  /* 0x00006b00ff1277ac */ /* 0x000e620008000a00 */
[----:B0-----:R-:W-:-:S09]  /*0160*/  UISETP.GE.AND UP0, UPT, UR7, 0x1, UPT ;  /* 0x000000010700788c */ /* 0x001fd2000bf06270 */
[----:B-1----:R-:W-:Y:S05]  /*0170*/  BRA.U !UP0, `(.L_x_0) ;  /* 0x0000001508e07547 */ /* 0x002fea000b800000 */
[----:B------:R-:W0:Y:S02]  /*0180*/  LDCU.64 UR8, c[0x0][0x3a8] ;  /* 0x00007500ff0877ac */ /* 0x000e240008000a00 */
[----:B0-----:R-:W-:-:S04]  /*0190*/  UISETP.LT.AND UP0, UPT, UR9, UR8, UPT ;  /* 0x000000080900728c */ /* 0x001fc8000bf01270 */
[----:B------:R-:W-:-:S04]  /*01a0*/  USEL UR4, UR9, UR8, UP0 ;  /* 0x0000000809047287 */ /* 0x000fc80008000000 */
[----:B------:R-:W-:-:S09]  /*01b0*/  UISETP.GE.AND UP0, UPT, UR4, 0x1, UPT ;  /* 0x000000010400788c */ /* 0x000fd2000bf06270 */
[----:B------:R-:W-:Y:S05]  /*01c0*/  BRA.U !UP0, `(.L_x_0) ;  /* 0x0000001508cc7547 */ /* 0x000fea000b800000 */
[----:B------:R-:W-:Y:S01]  /*01d0*/  USHF.R.U32.HI UR4, URZ, 0x1, UR9 ;  /* 0x00000001ff047899 */ /* 0x000fe20008011609 */
[----:B------:R-:W-:Y:S01]  /*01e0*/  IMAD R6, R11, R10, RZ ;  /* 0x0000000a0b067224 */ /* 0x000fe200078e02ff */
[----:B------:R-:W-:-:S04]  /*01f0*/  UIMAD UR7, UR7, UR8, URZ ;  /* 0x00000008070772a4 */ /* 0x000fc8000f8e02ff */
[----:B------:R-:W-:Y:S01]  /*0200*/  IADD3 R5, PT, PT, R3, -UR4, RZ ;  /* 0x8000000403057c10 */ /* 0x000fe2000fffe0ff */
[----:B------:R-:W-:-:S03]  /*0210*/  USHF.R.U32.HI UR4, URZ, 0x1, UR8 ;  /* 0x00000001ff047899 */ /* 0x000fc60008011608 */
[----:B------:R-:W-:-:S03]  /*0220*/  IADD3 R4, PT, PT, R5, 0x7, RZ ;  /* 0x0000000705047810 */ /* 0x000fc60007ffe0ff */
[----:B------:R-:W-:Y:S02]  /*0230*/  IADD3 R7, PT, PT, R0, -UR4, RZ ;  /* 0x8000000400077c10 */ /* 0x000fe4000fffe0ff */
[----:B------:R-:W-:Y:S02]  /*0240*/  IMAD R8, R4, R11, R0 ;  /* 0x0000000b04087224 */ /* 0x000fe400078e0200 */
[----:B------:R-:W-:-:S03]  /*0250*/  IMAD.MOV.U32 R4, RZ, RZ, RZ ;  /* 0x000000ffff047224 */ /* 0x000fc600078e00ff */
[----:B------:R-:W-:Y:S01]  /*0260*/  IADD3 R8, PT, PT, R8, -UR4, RZ ;  /* 0x8000000408087c10 */ /* 0x000fe2000fffe0ff */
[----:B------:R-:W-:-:S06]  /*0270*/  UMOV UR4, URZ ;  /* 0x000000ff00047c82 */ /* 0x000fcc0008000000 */
.L_x_8:
[----:B------:R-:W0:Y:S01]  /*0280*/  LDCU UR5, c[0x0][0x3a4] ;  /* 0x00007480ff0577ac */ /* 0x000e220008000800 */
[----:B------:R-:W1:Y:S01]  /*0290*/  LDCU UR6, c[0x0][0x398] ;  /* 0x00007300ff0677ac */ /* 0x000e620008000800 */
[----:B0-----:R-:W-:-:S06]  /*02a0*/  USHF.R.U32.HI UR5, URZ, 0x1, UR5 ;  /* 0x00000001ff057899 */ /* 0x001fcc0008011605 */
[----:B------:R-:W-:Y:S01]  /*02b0*/  MOV R9, UR5 ;  /* 0x0000000500097c02 */ /* 0x000fe20008000f00 */
[----:B------:R-:W-:-:S03]  /*02c0*/  UMOV UR5, URZ ;  /* 0x000000ff00057c82 */ /* 0x000fc60008000000 */
[----:B------:R-:W-:-:S04]  /*02d0*/  IADD3 R9, PT, PT, R2, UR4, -R9 ;  /* 0x0000000402097c10 */ /* 0x000fc8000fffe809 */
[----:B-1----:R-:W-:-:S04]  /*02e0*/  ISETP.GE.AND P0, PT, R9, UR6, PT ;  /* 0x0000000609007c0c */ /* 0x002fc8000bf06270 */
[----:B------:R-:W-:-:S13]  /*02f0*/  ISETP.GT.AND P0, PT, R9, -0x1, !P0 ;  /* 0xffffffff0900780c */ /* 0x000fda0004704270 */
.L_x_7:
[----:B------:R-:W0:Y:S01]  /*0300*/  LDCU UR6, c[0x0][0x3ac] ;  /* 0x00007580ff0677ac */ /* 0x000e220008000800 */
[----:B------:R-:W-:Y:S01]  /*0310*/  VIADD R10, R7, UR5 ;  /* 0x00000005070a7c36 */ /* 0x000fe20008000000 */
[----:B------:R-:W1:Y:S01]  /*0320*/  LDCU UR8, c[0x0][0x39c] ;  /* 0x00007380ff0877ac */ /* 0x000e620008000800 */
[----:B0-----:R-:W-:-:S03]  /*0330*/  UISETP.GE.U32.AND UP0, UPT, UR6, 0x8, UPT ;  /* 0x000000080600788c */ /* 0x001fc6000bf06070 */
[----:B------:R-:W-:Y:S01]  /*0340*/  UMOV UR6, URZ ;  /* 0x000000ff00067c82 */ /* 0x000fe20008000000 */
[----:B-1----:R-:W-:-:S04]  /*0350*/  ISETP.GE.AND P1, PT, R10, UR8, PT ;  /* 0x000000080a007c0c */ /* 0x002fc8000bf26270 */
[----:B------:R-:W-:-:S04]  /*0360*/  ISETP.GT.AND P1, PT, R10, -0x1, !P1 ;  /* 0xffffffff0a00780c */ /* 0x000fc80004f24270 */
[----:B------:R-:W-:Y:S01]  /*0370*/  PLOP3.LUT P1, PT, P0, P1, PT, 0x80, 0x8 ;  /* 0x000000000008781c */ /* 0x000fe20000723070 */
[----:B------:R-:W-:-:S12]  /*0380*/  BRA.U !UP0, `(.L_x_1) ;  /* 0x0000000908c07547 */ /* 0x000fd8000b800000 */
[----:B------:R-:W0:Y:S01]  /*0390*/  LDC R11, c[0x0][0x39c] ;  /* 0x0000e700ff0b7b82 */ /* 0x000e220000000800 */
[----:B------:R-:W1:Y:S01]  /*03a0*/  LDCU.64 UR8, c[0x0][0x3a8] ;  /* 0x00007500ff0877ac */ /* 0x000e620008000a00 */
[C---:B------:R-:W-:Y:S01]  /*03b0*/  IADD3 R12, PT, PT, R5.reuse, 0x2, RZ ;  /* 0x00000002050c7810 */ /* 0x040fe20007ffe0ff */
[C---:B------:R-:W-:Y:S01]  /*03c0*/  VIADD R16, R5.reuse, 0x5 ;  /* 0x0000000505107836 */ /* 0x040fe20000000000 */
[C---:B------:R-:W-:Y:S01]  /*03d0*/  IADD3 R13, PT, PT, R5.reuse, 0x4, RZ ;  /* 0x00000004050d7810 */ /* 0x040fe20007ffe0ff */
[----:B------:R-:W2:Y:S01]  /*03e0*/  LDCU UR20, c[0x0][0x398] ;  /* 0x00007300ff1477ac */ /* 0x000ea20008000800 */
[C---:B------:R-:W-:Y:S02]  /*03f0*/  IADD3 R22, PT, PT, R5.reuse, 0x3, RZ ;  /* 0x0000000305167810 */ /* 0x040fe40007ffe0ff */
[----:B------:R-:W-:Y:S01]  /*0400*/  IADD3 R17, PT, PT, R5, 0x6, RZ ;  /* 0x0000000605117810 */ /* 0x000fe20007ffe0ff */
[----:B------:R-:W3:Y:S01]  /*0410*/  LDCU UR13, c[0x0][0x3a8] ;  /* 0x00007500ff0d77ac */ /* 0x000ee20008000800 */
[----:B------:R-:W-:Y:S01]  /*0420*/  IADD3 R10, PT, PT, R8, UR5, RZ ;  /* 0x00000005080a7c10 */ /* 0x000fe2000fffe0ff */
[----:B------:R-:W4:Y:S01]  /*0430*/  LDCU UR15, c[0x0][0x3a4] ;  /* 0x00007480ff0f77ac */ /* 0x000f220008000800 */
[----:B------:R-:W0:Y:S01]  /*0440*/  LDCU UR21, c[0x0][0x3a0] ;  /* 0x00007400ff1577ac */ /* 0x000e220008000800 */
[----:B-1----:R-:W-:-:S02]  /*0450*/  USHF.R.U32.HI UR16, URZ, 0x1, UR8 ;  /* 0x00000001ff107899 */ /* 0x002fc40008011608 */
[----:B--2---:R-:W-:Y:S01]  /*0460*/  IMAD R21, R10, UR20, R9 ;  /* 0x000000140a157c24 */ /* 0x004fe2000f8e0209 */
[----:B------:R-:W-:Y:S01]  /*0470*/  ULOP3.LUT UR14, UR9, 0x7ffffff8, URZ, 0xc0, !UPT ;  /* 0x7ffffff8090e7892 */ /* 0x000fe2000f8ec0ff */
[-CC-:B0-----:R-:W-:Y:S02]  /*0480*/  IMAD R14, R12, R11.reuse, R0.reuse ;  /* 0x0000000b0c0e7224 */ /* 0x181fe400078e0200 */
[-CC-:B------:R-:W-:Y:S01]  /*0490*/  IMAD R15, R13, R11.reuse, R0.reuse ;  /* 0x0000000b0d0f7224 */ /* 0x180fe200078e0200 */
[----:B---3--:R-:W-:Y:S01]  /*04a0*/  UIMAD UR6, UR13, 0x7, UR5 ;  /* 0x000000070d0678a4 */ /* 0x008fe2000f8e0205 */
[-CC-:B------:R-:W-:Y:S01]  /*04b0*/  IMAD R16, R16, R11.reuse, R0.reuse ;  /* 0x0000000b10107224 */ /* 0x180fe200078e0200 */
[----:B------:R-:W-:Y:S01]  /*04c0*/  UIMAD UR8, UR13, 0x6, UR5 ;  /* 0x000000060d0878a4 */ /* 0x000fe2000f8e0205 */
[-CC-:B------:R-:W-:Y:S01]  /*04d0*/  IMAD R17, R17, R11.reuse, R0.reuse ;  /* 0x0000000b11117224 */ /* 0x180fe200078e0200 */
[----:B------:R-:W-:Y:S01]  /*04e0*/  IADD3 R15, PT, PT, R15, -UR16, RZ ;  /* 0x800000100f0f7c10 */ /* 0x000fe2000fffe0ff */
[-C--:B------:R-:W-:Y:S01]  /*04f0*/  IMAD R13, R5, R11.reuse, R11 ;  /* 0x0000000b050d7224 */ /* 0x080fe200078e020b */
[----:B------:R-:W-:Y:S01]  /*0500*/  IADD3 R16, PT, PT, R16, -UR16, RZ ;  /* 0x8000001010107c10 */ /* 0x000fe2000fffe0ff */
[-CC-:B------:R-:W-:Y:S01]  /*0510*/  IMAD R12, R22, R11.reuse, R0.reuse ;  /* 0x0000000b160c7224 */ /* 0x180fe200078e0200 */
[----:B------:R-:W-:Y:S01]  /*0520*/  IADD3 R18, PT, PT, R15, UR5, RZ ;  /* 0x000000050f127c10 */ /* 0x000fe2000fffe0ff */
[----:B------:R-:W-:Y:S01]  /*0530*/  IMAD R11, R5, R11, R0 ;  /* 0x0000000b050b7224 */ /* 0x000fe200078e0200 */
[----:B------:R-:W-:Y:S01]  /*0540*/  IADD3 R10, PT, PT, R0, -UR16, R13 ;  /* 0x80000010000a7c10 */ /* 0x000fe2000fffe00d */
[----:B------:R-:W-:Y:S01]  /*0550*/  VIADD R17, R17, -UR16 ;  /* 0x8000001011117c36 */ /* 0x000fe20008000000 */
[----:B------:R-:W-:Y:S01]  /*0560*/  IADD3 R12, PT, PT, R12, -UR16, RZ ;  /* 0x800000100c0c7c10 */ /* 0x000fe2000fffe0ff */
[----:B------:R-:W-:Y:S01]  /*0570*/  VIADD R11, R11, -UR16 ;  /* 0x800000100b0b7c36 */ /* 0x000fe20008000000 */
[----:B------:R-:W-:Y:S01]  /*0580*/  IADD3 R13, PT, PT, R14, -UR16, RZ ;  /* 0x800000100e0d7c10 */ /* 0x000fe2000fffe0ff */
[----:B------:R-:W-:-:S02]  /*0590*/  UIMAD UR9, UR13, 0x5, UR5 ;  /* 0x000000050d0978a4 */ /* 0x000fc4000f8e0205 */
[----:B------:R-:W-:Y:S01]  /*05a0*/  IADD3 R10, PT, PT, R10, UR5, RZ ;  /* 0x000000050a0a7c10 */ /* 0x000fe2000fffe0ff */
[----:B------:R-:W-:Y:S02]  /*05b0*/  ULEA UR10, UR13, UR5, 0x2 ;  /* 0x000000050d0a7291 */ /* 0x000fe4000f8e10ff */
[----:B------:R-:W-:Y:S01]  /*05c0*/  IADD3 R14, PT, PT, R12, UR5, RZ ;  /* 0x000000050c0e7c10 */ /* 0x000fe2000fffe0ff */
[----:B------:R-:W-:Y:S01]  /*05d0*/  VIADD R12, R13, UR5 ;  /* 0x000000050d0c7c36 */ /* 0x000fe20008000000 */
[----:B------:R-:W-:Y:S01]  /*05e0*/  IADD3 R24, PT, PT, R11, UR5, RZ ;  /* 0x000000050b187c10 */ /* 0x000fe2000fffe0ff */
[----:B------:R-:W-:Y:S02]  /*05f0*/  UIMAD UR11, UR13, 0x3, UR5 ;  /* 0x000000030d0b78a4 */ /* 0x000fe4000f8e0205 */
[----:B------:R-:W-:Y:S01]  /*0600*/  IADD3 R16, PT, PT, R16, UR5, RZ ;  /* 0x0000000510107c10 */ /* 0x000fe2000fffe0ff */
[----:B------:R-:W-:Y:S02]  /*0610*/  ULEA UR12, UR13, UR5, 0x1 ;  /* 0x000000050d0c7291 */ /* 0x000fe4000f8e08ff */
[----:B------:R-:W-:Y:S01]  /*0620*/  IADD3 R20, PT, PT, R17, UR5, RZ ;  /* 0x0000000511147c10 */ /* 0x000fe2000fffe0ff */
[----:B------:R-:W-:Y:S01]  /*0630*/  UIADD3 UR13, UPT, UPT, UR5, UR13, URZ ;  /* 0x0000000d050d7290 */ /* 0x000fe2000fffe0ff */
[--C-:B------:R-:W-:Y:S01]  /*0640*/  IMAD R11, R10, UR20, R9.reuse ;  /* 0x000000140a0b7c24 */ /* 0x100fe2000f8e0209 */
[----:B----4-:R-:W-:Y:S01]  /*0650*/  UIMAD UR17, UR5, UR15, UR4 ;  /* 0x0000000f051172a4 */ /* 0x010fe2000f8e0204 */
[--C-:B------:R-:W-:Y:S01]  /*0660*/  IMAD R10, R14, UR20, R9.reuse ;  /* 0x000000140e0a7c24 */ /* 0x100fe2000f8e0209 */
[----:B------:R-:W-:Y:S01]  /*0670*/  UIADD3 UR14, UPT, UPT, -UR14, URZ, URZ ;  /* 0x000000ff0e0e7290 */ /* 0x000fe2000fffe1ff */
[--C-:B------:R-:W-:Y:S01]  /*0680*/  IMAD R12, R12, UR20, R9.reuse ;  /* 0x000000140c0c7c24 */ /* 0x100fe2000f8e0209 */
[----:B------:R-:W-:Y:S01]  /*0690*/  UIMAD UR6, UR6, UR15, UR4 ;  /* 0x0000000f060672a4 */ /* 0x000fe2000f8e0204 */
[--C-:B------:R-:W-:Y:S01]  /*06a0*/  IMAD R18, R18, UR20, R9.reuse ;  /* 0x0000001412127c24 */ /* 0x100fe2000f8e0209 */
[----:B------:R-:W-:Y:S01]  /*06b0*/  UIMAD UR8, UR8, UR15, UR4 ;  /* 0x0000000f080872a4 */ /* 0x000fe2000f8e0204 */
[--C-:B------:R-:W-:Y:S01]  /*06c0*/  IMAD R19, R16, UR20, R9.reuse ;  /* 0x0000001410137c24 */ /* 0x100fe2000f8e0209 */
[----:B------:R-:W-:Y:S01]  /*06d0*/  UIMAD UR9, UR9, UR15, UR4 ;  /* 0x0000000f090972a4 */ /* 0x000fe2000f8e0204 */
[--C-:B------:R-:W-:Y:S01]  /*06e0*/  IMAD R20, R20, UR20, R9.reuse ;  /* 0x0000001414147c24 */ /* 0x100fe2000f8e0209 */
[----:B------:R-:W-:Y:S01]  /*06f0*/  UIMAD UR10, UR10, UR15, UR4 ;  /* 0x0000000f0a0a72a4 */ /* 0x000fe2000f8e0204 */
[----:B------:R-:W-:Y:S01]  /*0700*/  IMAD R13, R24, UR20, R9 ;  /* 0x00000014180d7c24 */ /* 0x000fe2000f8e0209 */
[----:B------:R-:W-:-:S02]  /*0710*/  UIMAD UR11, UR11, UR15, UR4 ;  /* 0x0000000f0b0b72a4 */ /* 0x000fc4000f8e0204 */
[----:B------:R-:W-:Y:S02]  /*0720*/  UIMAD UR12, UR12, UR15, UR4 ;  /* 0x0000000f0c0c72a4 */ /* 0x000fe4000f8e0204 */
[----:B------:R-:W-:-:S12]  /*0730*/  UIMAD UR13, UR13, UR15, UR4 ;  /* 0x0000000f0d0d72a4 */ /* 0x000fd8000f8e0204 */
.L_x_2:
[----:B------:R-:W-:Y:S01]  /*0740*/  VIADD R14, R22, 0xfffffffd ;  /* 0xfffffffd160e7836 */ /* 0x000fe20000000000 */
[----:B------:R-:W0:Y:S01]  /*0750*/  LDC.64 R26, c[0x0][0x388] ;  /* 0x0000e200ff1a7b82 */ /* 0x000e220000000a00 */
[----:B------:R-:W-:-:S03]  /*0760*/  MOV R15, UR17 ;  /* 0x00000011000f7c02 */ /* 0x000fc60008000f00 */
[----:B------:R-:W-:-:S04]  /*0770*/  ISETP.GE.AND P2, PT, R14, UR21, PT ;  /* 0x000000150e007c0c */ /* 0x000fc8000bf46270 */
[----:B------:R-:W-:Y:S01]  /*0780*/  ISETP.GT.AND P2, PT, R14, -0x1, !P2 ;  /* 0xffffffff0e00780c */ /* 0x000fe20005744270 */
[----:B------:R-:W1:Y:S01]  /*0790*/  LDC.64 R24, c[0x0][0x380] ;  /* 0x0000e000ff187b82 */ /* 0x000e620000000a00 */
[----:B------:R-:W-:Y:S02]  /*07a0*/  IADD3 R14, PT, PT, R22, -0x2, RZ ;  /* 0xfffffffe160e7810 */ /* 0x000fe40007ffe0ff */
[----:B------:R-:W-:Y:S02]  /*07b0*/  PLOP3.LUT P2, PT, P1, P2, PT, 0x80, 0x8 ;  /* 0x000000000008781c */ /* 0x000fe40000f45070 */
[----:B------:R-:W-:-:S03]  /*07c0*/  ISETP.GE.AND P3, PT, R14, UR21, PT ;  /* 0x000000150e007c0c */ /* 0x000fc6000bf66270 */
[----:B------:R-:W2:Y:S01]  /*07d0*/  LDC.64 R16, c[0x0][0x380] ;  /* 0x0000e000ff107b82 */ /* 0x000ea20000000a00 */
[----:B------:R-:W-:-:S04]  /*07e0*/  ISETP.GT.AND P3, PT, R14, -0x1, !P3 ;  /* 0xffffffff0e00780c */ /* 0x000fc80005f64270 */
[----:B------:R-:W-:-:S03]  /*07f0*/  PLOP3.LUT P3, PT, P1, P3, PT, 0x80, 0x8 ;  /* 0x000000000008781c */ /* 0x000fc60000f67070 */
[----:B0-----:R-:W-:Y:S02]  /*0800*/  @P2 IMAD.WIDE.U32 R26, R15, 0x4, R26 ;  /* 0x000000040f1a2825 */ /* 0x001fe400078e001a */
[----:B------:R-:W0:Y:S01]  /*0810*/  LDC.64 R14, c[0x0][0x388] ;  /* 0x0000e200ff0e7b82 */ /* 0x000e220000000a00 */
[----:B------:R-:W-:Y:S02]  /*0820*/  MOV R29, UR13 ;  /* 0x0000000d001d7c02 */ /* 0x000fe40008000f00 */
[----:B------:R-:W3:Y:S01]  /*0830*/  @P2 LDG.E R23, desc[UR18][R26.64] ;  /* 0x000000121a172981 */ /* 0x000ee2000c1e1900 */
[----:B-1----:R-:W-:-:S05]  /*0840*/  @P2 IMAD.WIDE R24, R13, 0x4, R24 ;  /* 0x000000040d182825 */ /* 0x002fca00078e0218 */
[----:B------:R1:W3:Y:S01]  /*0850*/  @P2 LDG.E R26, desc[UR18][R24.64] ;  /* 0x00000012181a2981 */ /* 0x0002e2000c1e1900 */
[----:B--2---:R-:W-:-:S06]  /*0860*/  @P3 IMAD.WIDE R16, R11, 0x4, R16 ;  /* 0x000000040b103825 */ /* 0x004fcc00078e0210 */
[----:B------:R-:W2:Y:S01]  /*0870*/  @P3 LDG.E R17, desc[UR18][R16.64] ;  /* 0x0000001210113981 */ /* 0x000ea2000c1e1900 */
[----:B-1----:R-:W1:Y:S01]  /*0880*/  LDC.64 R24, c[0x0][0x388] ;  /* 0x0000e200ff187b82 */ /* 0x002e620000000a00 */
[----:B0-----:R-:W-:-:S05]  /*0890*/  @P3 IMAD.WIDE.U32 R14, R29, 0x4, R14 ;  /* 0x000000041d0e3825 */ /* 0x001fca00078e000e */
[----:B------:R0:W2:Y:S01]  /*08a0*/  @P3 LDG.E R28, desc[UR18][R14.64] ;  /* 0x000000120e1c3981 */ /* 0x0000a2000c1e1900 */
[----:B------:R-:W-:-:S05]  /*08b0*/  VIADD R29, R22, 0xffffffff ;  /* 0xffffffff161d7836 */ /* 0x000fca0000000000 */
[C---:B------:R-:W-:Y:S01]  /*08c0*/  ISETP.GE.AND P4, PT, R29.reuse, UR21, PT ;  /* 0x000000151d007c0c */ /* 0x040fe2000bf86270 */
[----:B0-----:R-:W0:Y:S03]  /*08d0*/  LDC.64 R14, c[0x0][0x380] ;  /* 0x0000e000ff0e7b82 */ /* 0x001e260000000a00 */
[----:B------:R-:W-:Y:S02]  /*08e0*/  ISETP.GT.AND P4, PT, R29, -0x1, !P4 ;  /* 0xffffffff1d00780c */ /* 0x000fe40006784270 */
[----:B------:R-:W-:Y:S01]  /*08f0*/  IADD3 R16, PT, PT, R22, 0x1, RZ ;  /* 0x0000000116107810 */ /* 0x000fe20007ffe0ff */
[----:B------:R-:W-:Y:S02]  /*0900*/  IMAD.U32 R29, RZ, RZ, UR10 ;  /* 0x0000000aff1d7e24 */ /* 0x000fe4000f8e00ff */
[----:B---3--:R-:W-:Y:S01]  /*0910*/  @P2 FFMA R4, R26, R23, R4 ;  /* 0x000000171a042223 */ /* 0x008fe20000000004 */
[----:B------:R-:W-:Y:S01]  /*0920*/  PLOP3.LUT P2, PT, P1, P4, PT, 0x80, 0x8 ;  /* 0x000000000008781c */ /* 0x000fe20000f49070 */
[----:B------:R-:W3:Y:S02]  /*0930*/  LDC.64 R26, c[0x0][0x388] ;  /* 0x0000e200ff1a7b82 */ /* 0x000ee40000000a00 */
[----:B--2---:R-:W-:Y:S01]  /*0940*/  @P3 FFMA R4, R17, R28, R4 ;  /* 0x0000001c11043223 */ /* 0x004fe20000000004 */
[----:B------:R-:W-:-:S09]  /*0950*/  MOV R17, UR12 ;  /* 0x0000000c00117c02 */ /* 0x000fd20008000f00 */
[----:B0-----:R-:W-:-:S04]  /*0960*/  @P2 IMAD.WIDE R14, R12, 0x4, R14 ;  /* 0x000000040c0e2825 */ /* 0x001fc800078e020e */
[----:B-1----:R-:W-:Y:S01]  /*0970*/  @P2 IMAD.WIDE.U32 R24, R17, 0x4, R24 ;  /* 0x0000000411182825 */ /* 0x002fe200078e0018 */
[----:B------:R-:W-:-:S05]  /*0980*/  ISETP.GE.AND P4, PT, R22, UR21, PT ;  /* 0x0000001516007c0c */ /* 0x000fca000bf86270 */
[----:B------:R-:W2:Y:S01]  /*0990*/  @P2 LDG.E R24, desc[UR18][R24.64] ;  /* 0x0000001218182981 */ /* 0x000ea2000c1e1900 */
[----:B------:R-:W-:-:S03]  /*09a0*/  ISETP.GT.AND P4, PT, R22, -0x1, !P4 ;  /* 0xffffffff1600780c */ /* 0x000fc60006784270 */
[----:B------:R0:W2:Y:S02]  /*09b0*/  @P2 LDG.E R25, desc[UR18][R14.64] ;  /* 0x000000120e192981 */ /* 0x0000a4000c1e1900 */
[----:B0-----:R-:W0:Y:S01]  /*09c0*/  LDC.64 R14, c[0x0][0x380] ;  /* 0x0000e000ff0e7b82 */ /* 0x001e220000000a00 */
[----:B------:R-:W-:Y:S02]  /*09d0*/  PLOP3.LUT P4, PT, P1, P4, PT, 0x80, 0x8 ;  /* 0x000000000008781c */ /* 0x000fe40000f89070 */
[----:B------:R-:W-:Y:S02]  /*09e0*/  MOV R17, UR11 ;  /* 0x0000000b00117c02 */ /* 0x000fe40008000f00 */
[----:B------:R-:W-:-:S09]  /*09f0*/  ISETP.GE.AND P3, PT, R16, UR21, PT ;  /* 0x0000001510007c0c */ /* 0x000fd2000bf66270 */
[----:B---3--:R-:W-:Y:S01]  /*0a00*/  @P4 IMAD.WIDE.U32 R26, R17, 0x4, R26 ;  /* 0x00000004111a4825 */ /* 0x008fe200078e001a */
[----:B------:R-:W-:Y:S02]  /*0a10*/  ISETP.GT.AND P3, PT, R16, -0x1, !P3 ;  /* 0xffffffff1000780c */ /* 0x000fe40005f64270 */
[----:B------:R-:W1:Y:S02]  /*0a20*/  LDC.64 R16, c[0x0][0x388] ;  /* 0x0000e200ff107b82 */ /* 0x000e640000000a00 */
[----:B------:R-:W3:Y:S01]  /*0a30*/  @P4 LDG.E R23, desc[UR18][R26.64] ;  /* 0x000000121a174981 */ /* 0x000ee2000c1e1900 */
[----:B0-----:R-:W-:-:S05]  /*0a40*/  @P4 IMAD.WIDE R14, R10, 0x4, R14 ;  /* 0x000000040a0e4825 */ /* 0x001fca00078e020e */
[----:B------:R0:W3:Y:S02]  /*0a50*/  @P4 LDG.E R26, desc[UR18][R14.64] ;  /* 0x000000120e1a4981 */ /* 0x0000e4000c1e1900 */
[----:B0-----:R-:W0:Y:S01]  /*0a60*/  LDC.64 R14, c[0x0][0x380] ;  /* 0x0000e000ff0e7b82 */ /* 0x001e220000000a00 */
[----:B------:R-:W-:-:S13]  /*0a70*/  PLOP3.LUT P3, PT, P1, P3, PT, 0x80, 0x8 ;  /* 0x000000000008781c */ /* 0x000fda0000f67070 */
[----:B-1----:R-:W-:-:S05]  /*0a80*/  @P3 IMAD.WIDE.U32 R16, R29, 0x4, R16 ;  /* 0x000000041d103825 */ /* 0x002fca00078e0010 */
[----:B------:R1:W4:Y:S01]  /*0a90*/  @P3 LDG.E R29, desc[UR18][R16.64] ;  /* 0x00000012101d3981 */ /* 0x000322000c1e1900 */
[----:B0-----:R-:W-:-:S05]  /*0aa0*/  @P3 IMAD.WIDE R14, R18, 0x4, R14 ;  /* 0x00000004120e3825 */ /* 0x001fca00078e020e */
[----:B------:R0:W4:Y:S01]  /*0ab0*/  @P3 LDG.E R28, desc[UR18][R14.64] ;  /* 0x000000120e1c3981 */ /* 0x000122000c1e1900 */
[----:B------:R-:W-:Y:S01]  /*0ac0*/  IADD3 R27, PT, PT, R22, 0x2, RZ ;  /* 0x00000002161b7810 */ /* 0x000fe20007ffe0ff */
[----:B-1----:R-:W1:Y:S08]  /*0ad0*/  LDC.64 R16, c[0x0][0x388] ;  /* 0x0000e200ff107b82 */ /* 0x002e700000000a00 */
[----:B0-----:R-:W0:Y:S01]  /*0ae0*/  LDC.64 R14, c[0x0][0x388] ;  /* 0x0000e200ff0e7b82 */ /* 0x001e220000000a00 */
[----:B--2---:R-:W-:Y:S01]  /*0af0*/  @P2 FFMA R4, R25, R24, R4 ;  /* 0x0000001819042223 */ /* 0x004fe20000000004 */
[----:B------:R-:W-:-:S06]  /*0b00*/  ISETP.GE.AND P2, PT, R27, UR21, PT ;  /* 0x000000151b007c0c */ /* 0x000fcc000bf46270 */
[----:B------:R-:W2:Y:S01]  /*0b10*/  LDC.64 R24, c[0x0][0x380] ;  /* 0x0000e000ff187b82 */ /* 0x000ea20000000a00 */
[----:B------:R-:W-:-:S04]  /*0b20*/  ISETP.GT.AND P2, PT, R27, -0x1, !P2 ;  /* 0xffffffff1b00780c */ /* 0x000fc80005744270 */
[----:B------:R-:W-:Y:S01]  /*0b30*/  PLOP3.LUT P2, PT, P1, P2, PT, 0x80, 0x8 ;  /* 0x000000000008781c */ /* 0x000fe20000f45070 */
[----:B---3--:R-:W-:Y:S01]  /*0b40*/  @P4 FFMA R4, R26, R23, R4 ;  /* 0x000000171a044223 */ /* 0x008fe20000000004 */
[C---:B------:R-:W-:Y:S01]  /*0b50*/  IADD3 R23, PT, PT, R22.reuse, 0x3, RZ ;  /* 0x0000000316177810 */ /* 0x040fe20007ffe0ff */
[----:B------:R-:W-:Y:S01]  /*0b60*/  VIADD R26, R22, 0x4 ;  /* 0x00000004161a7836 */ /* 0x000fe20000000000 */
[----:B------:R-:W-:Y:S01]  /*0b70*/  MOV R27, UR8 ;  /* 0x00000008001b7c02 */ /* 0x000fe20008000f00 */
[----:B----4-:R-:W-:Y:S01]  /*0b80*/  @P3 FFMA R4, R28, R29, R4 ;  /* 0x0000001d1c043223 */ /* 0x010fe20000000004 */
[----:B------:R-:W-:-:S04]  /*0b90*/  ISETP.GE.AND P3, PT, R23, UR21, PT ;  /* 0x0000001517007c0c */ /* 0x000fc8000bf66270 */
[----:B------:R-:W-:Y:S02]  /*0ba0*/  ISETP.GT.AND P3, PT, R23, -0x1, !P3 ;  /* 0xffffffff1700780c */ /* 0x000fe40005f64270 */
[----:B------:R-:W-:-:S05]  /*0bb0*/  MOV R23, UR9 ;  /* 0x0000000900177c02 */ /* 0x000fca0008000f00 */
[----:B-1----:R-:W-:-:S05]  /*0bc0*/  @P2 IMAD.WIDE.U32 R16, R23, 0x4, R16 ;  /* 0x0000000417102825 */ /* 0x002fca00078e0010 */
[----:B------:R1:W3:Y:S02]  /*0bd0*/  @P2 LDG.E R23, desc[UR18][R16.64] ;  /* 0x0000001210172981 */ /* 0x0002e4000c1e1900 */
[----:B-1----:R-:W1:Y:S01]  /*0be0*/  LDC.64 R16, c[0x0][0x380] ;  /* 0x0000e000ff107b82 */ /* 0x002e620000000a00 */
[----:B------:R-:W-:Y:S02]  /*0bf0*/  PLOP3.LUT P3, PT, P1, P3, PT, 0x80, 0x8 ;  /* 0x000000000008781c */ /* 0x000fe40000f67070 */
[----:B------:R-:W-:Y:S01]  /*0c00*/  ISETP.GE.AND P4, PT, R26, UR21, PT ;  /* 0x000000151a007c0c */ /* 0x000fe2000bf86270 */
[----:B--2---:R-:W-:-:S03]  /*0c10*/  @P2 IMAD.WIDE R24, R19, 0x4, R24 ;  /* 0x0000000413182825 */ /* 0x004fc600078e0218 */
[----:B------:R-:W-:-:S03]  /*0c20*/  ISETP.GT.AND P4, PT, R26, -0x1, !P4 ;  /* 0xffffffff1a00780c */ /* 0x000fc60006784270 */
[----:B------:R-:W3:Y:S04]  /*0c30*/  @P2 LDG.E R24, desc[UR18][R24.64] ;  /* 0x0000001218182981 */ /* 0x000ee8000c1e1900 */
[----:B0-----:R-:W-:Y:S02]  /*0c40*/  @P3 IMAD.WIDE.U32 R26, R27, 0x4, R14 ;  /* 0x000000041b1a3825 */ /* 0x001fe400078e000e */
[----:B------:R-:W0:Y:S03]  /*0c50*/  LDC.64 R14, c[0x0][0x388] ;  /* 0x0000e200ff0e7b82 */ /* 0x000e260000000a00 */
[----:B------:R-:W2:Y:S01]  /*0c60*/  @P3 LDG.E R25, desc[UR18][R26.64] ;  /* 0x000000121a193981 */ /* 0x000ea2000c1e1900 */
[----:B-1----:R-:W-:-:S05]  /*0c70*/  @P3 IMAD.WIDE R16, R20, 0x4, R16 ;  /* 0x0000000414103825 */ /* 0x002fca00078e0210 */
[----:B------:R1:W2:Y:S02]  /*0c80*/  @P3 LDG.E R26, desc[UR18][R16.64] ;  /* 0x00000012101a3981 */ /* 0x0002a4000c1e1900 */
[----:B-1----:R-:W1:Y:S01]  /*0c90*/  LDC.64 R16, c[0x0][0x380] ;  /* 0x0000e000ff107b82 */ /* 0x002e620000000a00 */
[----:B------:R-:W-:Y:S02]  /*0ca0*/  PLOP3.LUT P4, PT, P1, P4, PT, 0x80, 0x8 ;  /* 0x000000000008781c */ /* 0x000fe40000f89070 */
[----:B------:R-:W-:-:S11]  /*0cb0*/  MOV R29, UR6 ;  /* 0x00000006001d7c02 */ /* 0x000fd60008000f00 */
[----:B0-----:R-:W-:-:S06]  /*0cc0*/  @P4 IMAD.WIDE.U32 R14, R29, 0x4, R14 ;  /* 0x000000041d0e4825 */ /* 0x001fcc00078e000e */
[----:B------:R-:W4:Y:S01]  /*0cd0*/  @P4 LDG.E R14, desc[UR18][R14.64] ;  /* 0x000000120e0e4981 */ /* 0x000f22000c1e1900 */
[----:B-1----:R-:W-:-:S05]  /*0ce0*/  @P4 IMAD.WIDE R16, R21, 0x4, R16 ;  /* 0x0000000415104825 */ /* 0x002fca00078e0210 */
[----:B------:R-:W4:Y:S01]  /*0cf0*/  @P4 LDG.E R29, desc[UR18][R16.64] ;  /* 0x00000012101d4981 */ /* 0x000f22000c1e1900 */
[----:B------:R-:W-:-:S04]  /*0d00*/  UIADD3 UR14, UPT, UPT, UR14, 0x8, URZ ;  /* 0x000000080e0e7890 */ /* 0x000fc8000fffe0ff */
[----:B------:R-:W-:Y:S01]  /*0d10*/  UISETP.NE.AND UP0, UPT, UR14, URZ, UPT ;  /* 0x000000ff0e00728c */ /* 0x000fe2000bf05270 */
[----:B------:R-:W-:Y:S01]  /*0d20*/  IADD3 R22, PT, PT, R22, 0x8, RZ ;  /* 0x0000000816167810 */ /* 0x000fe20007ffe0ff */
[C---:B------:R-:W-:Y:S01]  /*0d30*/  IMAD R13, R6.reuse, 0x8, R13 ;  /* 0x00000008060d7824 */ /* 0x040fe200078e020d */
[C---:B------:R-:W-:Y:S01]  /*0d40*/  LEA R10, R6.reuse, R10, 0x3 ;  /* 0x0000000a060a7211 */ /* 0x040fe200078e18ff */
[C---:B------:R-:W-:Y:S01]  /*0d50*/  IMAD R20, R6.reuse, 0x8, R20 ;  /* 0x0000000806147824 */ /* 0x040fe200078e0214 */
[C---:B------:R-:W-:Y:S02]  /*0d60*/  LEA R11, R6.reuse, R11, 0x3 ;  /* 0x0000000b060b7211 */ /* 0x040fe400078e18ff */
[C---:B------:R-:W-:Y:S02]  /*0d70*/  LEA R12, R6.reuse, R12, 0x3 ;  /* 0x0000000c060c7211 */ /* 0x040fe400078e18ff */
[C---:B------:R-:W-:Y:S02]  /*0d80*/  LEA R18, R6.reuse, R18, 0x3 ;  /* 0x0000001206127211 */ /* 0x040fe400078e18ff */
[----:B------:R-:W-:-:S02]  /*0d90*/  LEA R19, R6, R19, 0x3 ;  /* 0x0000001306137211 */ /* 0x000fc400078e18ff */
[----:B------:R-:W-:Y:S01]  /*0da0*/  LEA R21, R6, R21, 0x3 ;  /* 0x0000001506157211 */ /* 0x000fe200078e18ff */
[----:B------:R-:W-:Y:S02]  /*0db0*/  ULEA UR6, UR7, UR6, 0x3 ;  /* 0x0000000607067291 */ /* 0x000fe4000f8e18ff */
[----:B------:R-:W-:Y:S02]  /*0dc0*/  ULEA UR8, UR7, UR8, 0x3 ;  /* 0x0000000807087291 */ /* 0x000fe4000f8e18ff */
[----:B------:R-:W-:Y:S02]  /*0dd0*/  ULEA UR9, UR7, UR9, 0x3 ;  /* 0x0000000907097291 */ /* 0x000fe4000f8e18ff */
[----:B------:R-:W-:Y:S02]  /*0de0*/  ULEA UR10, UR7, UR10, 0x3 ;  /* 0x0000000a070a7291 */ /* 0x000fe4000f8e18ff */
[----:B------:R-:W-:Y:S02]  /*0df0*/  ULEA UR11, UR7, UR11, 0x3 ;  /* 0x0000000b070b7291 */ /* 0x000fe4000f8e18ff */
[----:B------:R-:W-:-:S02]  /*0e00*/  ULEA UR12, UR7, UR12, 0x3 ;  /* 0x0000000c070c7291 */ /* 0x000fc4000f8e18ff */
[----:B------:R-:W-:Y:S02]  /*0e10*/  ULEA UR13, UR7, UR13, 0x3 ;  /* 0x0000000d070d7291 */ /* 0x000fe4000f8e18ff */
[----:B------:R-:W-:Y:S01]  /*0e20*/  ULEA UR17, UR7, UR17, 0x3 ;  /* 0x0000001107117291 */ /* 0x000fe2000f8e18ff */
[----:B---3--:R-:W-:-:S04]  /*0e30*/  @P2 FFMA R4, R24, R23, R4 ;  /* 0x0000001718042223 */ /* 0x008fc80000000004 */
[----:B--2---:R-:W-:-:S04]  /*0e40*/  @P3 FFMA R4, R26, R25, R4 ;  /* 0x000000191a043223 */ /* 0x004fc80000000004 */
[----:B----4-:R-:W-:Y:S01]  /*0e50*/  @P4 FFMA R4, R29, R14, R4 ;  /* 0x0000000e1d044223 */ /* 0x010fe20000000004 */
[----:B------:R-:W-:Y:S06]  /*0e60*/  BRA.U UP0, `(.L_x_2) ;  /* 0xfffffff900347547 */ /* 0x000fec000b83ffff */
[----:B------:R-:W0:Y:S02]  /*0e70*/  LDCU UR6, c[0x0][0x3ac] ;  /* 0x00007580ff0677ac */ /* 0x000e240008000800 */
[----:B0-----:R-:W-:-:S12]  /*0e80*/  ULOP3.LUT UR6, UR6, 0x7ffffff8, URZ, 0xc0, !UPT ;  /* 0x7ffffff806067892 */ /* 0x001fd8000f8ec0ff */
.L_x_1:
[----:B------:R-:W0:Y:S02]  /*0e90*/  LDCU UR8, c[0x0][0x3ac] ;  /* 0x00007580ff0877ac */ /* 0x000e240008000800 */
[----:B0-----:R-:W-:-:S04]  /*0ea0*/  ULOP3.LUT UR9, UR8, 0x7, URZ, 0xc0, !UPT ;  /* 0x0000000708097892 */ /* 0x001fc8000f8ec0ff */
[----:B------:R-:W-:-:S09]  /*0eb0*/  UISETP.NE.AND UP0, UPT, UR9, URZ, UPT ;  /* 0x000000ff0900728c */ /* 0x000fd2000bf05270 */
[----:B------:R-:W-:Y:S05]  /*0ec0*/  BRA.U !UP0, `(.L_x_3) ;  /* 0x00000009086c7547 */ /* 0x000fea000b800000 */
[----:B------:R-:W-:Y:S01]  /*0ed0*/  ULOP3.LUT UR10, UR8, 0x3, URZ, 0xc0, !UPT ;  /* 0x00000003080a7892 */ /* 0x000fe2000f8ec0ff */
[----:B------:R-:W-:Y:S01]  /*0ee0*/  IADD3 R10, PT, PT, R7, UR5, RZ ;  /* 0x00000005070a7c10 */ /* 0x000fe2000fffe0ff */
[----:B------:R-:W-:Y:S02]  /*0ef0*/  UIADD3 UR8, UPT, UPT, UR9, -0x1, URZ ;  /* 0xffffffff09087890 */ /* 0x000fe4000fffe0ff */
[----:B------:R-:W-:Y:S02]  /*0f00*/  UISETP.NE.AND UP1, UPT, UR10, URZ, UPT ;  /* 0x000000ff0a00728c */ /* 0x000fe4000bf25270 */
[----:B------:R-:W-:-:S09]  /*0f10*/  UISETP.GE.U32.AND UP0, UPT, UR8, 0x3, UPT ;  /* 0x000000030800788c */ /* 0x000fd2000bf06070 */
[----:B------:R-:W-:Y:S05]  /*0f20*/  BRA.U !UP0, `(.L_x_4) ;  /* 0x0000000508387547 */ /* 0x000fea000b800000 */
[----:B------:R-:W0:Y:S01]  /*0f30*/  LDCU UR8, c[0x0][0x3a0] ;  /* 0x00007400ff0877ac */ /* 0x000e220008000800 */
[----:B------:R-:W-:Y:S01]  /*0f40*/  IADD3 R21, PT, PT, R5, UR6, RZ ;  /* 0x0000000605157c10 */ /* 0x000fe2000fffe0ff */
[----:B------:R-:W1:Y:S01]  /*0f50*/  LDC.64 R16, c[0x0][0x380] ;  /* 0x0000e000ff107b82 */ /* 0x000e620000000a00 */
[----:B------:R-:W-:Y:S02]  /*0f60*/  MOV R11, UR6 ;  /* 0x00000006000b7c02 */ /* 0x000fe40008000f00 */
[C---:B------:R-:W-:Y:S01]  /*0f70*/  IADD3 R23, PT, PT, R21.reuse, 0x1, RZ ;  /* 0x0000000115177810 */ /* 0x040fe20007ffe0ff */
[----:B------:R-:W-:-:S04]  /*0f80*/  VIADD R20, R21, 0x2 ;  /* 0x0000000215147836 */ /* 0x000fc80000000000 */
[----:B------:R-:W2:Y:S01]  /*0f90*/  LDC.64 R14, c[0x0][0x388] ;  /* 0x0000e200ff0e7b82 */ /* 0x000ea20000000a00 */
[----:B0-----:R-:W-:Y:S02]  /*0fa0*/  ISETP.GE.AND P2, PT, R21, UR8, PT ;  /* 0x0000000815007c0c */ /* 0x001fe4000bf46270 */
[----:B------:R-:W-:Y:S02]  /*0fb0*/  ISETP.GE.AND P3, PT, R23, UR8, PT ;  /* 0x0000000817007c0c */ /* 0x000fe4000bf66270 */
[----:B------:R-:W-:Y:S02]  /*0fc0*/  ISETP.GT.AND P2, PT, R21, -0x1, !P2 ;  /* 0xffffffff1500780c */ /* 0x000fe40005744270 */
[----:B------:R-:W-:Y:S02]  /*0fd0*/  ISETP.GT.AND P3, PT, R23, -0x1, !P3 ;  /* 0xffffffff1700780c */ /* 0x000fe40005f64270 */
[----:B------:R-:W-:Y:S02]  /*0fe0*/  PLOP3.LUT P2, PT, P1, P2, PT, 0x80, 0x8 ;  /* 0x000000000008781c */ /* 0x000fe40000f45070 */
[----:B------:R-:W-:-:S02]  /*0ff0*/  PLOP3.LUT P3, PT, P1, P3, PT, 0x80, 0x8 ;  /* 0x000000000008781c */ /* 0x000fc40000f67070 */
[----:B------:R-:W-:-:S04]  /*1000*/  ISETP.GE.AND P4, PT, R20, UR8, PT ;  /* 0x0000000814007c0c */ /* 0x000fc8000bf86270 */
[----:B------:R-:W-:-:S04]  /*1010*/  ISETP.GT.AND P4, PT, R20, -0x1, !P4 ;  /* 0xffffffff1400780c */ /* 0x000fc80006784270 */
[----:B------:R-:W-:Y:S01]  /*1020*/  PLOP3.LUT P4, PT, P1, P4, PT, 0x80, 0x8 ;  /* 0x000000000008781c */ /* 0x000fe20000f89070 */
[----:B------:R-:W0:Y:S08]  /*1030*/  @P2 LDC.64 R18, c[0x0][0x398] ;  /* 0x0000e600ff122b82 */ /* 0x000e300000000a00 */
[----:B------:R-:W3:Y:S08]  /*1040*/  @P2 LDC R24, c[0x0][0x3a8] ;  /* 0x0000ea00ff182b82 */ /* 0x000ef00000000800 */
[----:B------:R-:W4:Y:S08]  /*1050*/  @P2 LDC R25, c[0x0][0x3a4] ;  /* 0x0000e900ff192b82 */ /* 0x000f300000000800 */
[----:B------:R-:W5:Y:S01]  /*1060*/  @P3 LDC.64 R12, c[0x0][0x398] ;  /* 0x0000e600ff0c3b82 */ /* 0x000f620000000a00 */
[----:B0-----:R-:W-:-:S04]  /*1070*/  @P2 IMAD R19, R21, R19, R10 ;  /* 0x0000001315132224 */ /* 0x001fc800078e020a */
[----:B------:R-:W-:-:S03]  /*1080*/  @P2 IMAD R19, R19, R18, R9 ;  /* 0x0000001213132224 */ /* 0x000fc600078e0209 */
[----:B------:R-:W0:Y:S01]  /*1090*/  @P3 LDC R22, c[0x0][0x3a8] ;  /* 0x0000ea00ff163b82 */ /* 0x000e220000000800 */
[----:B---3--:R-:W-:Y:S02]  /*10a0*/  @P2 IMAD R24, R11, R24, UR5 ;  /* 0x000000050b182e24 */ /* 0x008fe4000f8e0218 */
[----:B-1----:R-:W-:-:S04]  /*10b0*/  @P2 IMAD.WIDE R16, R19, 0x4, R16 ;  /* 0x0000000413102825 */ /* 0x002fc800078e0210 */
[----:B----4-:R-:W-:Y:S01]  /*10c0*/  @P2 IMAD R25, R24, R25, UR4 ;  /* 0x0000000418192e24 */ /* 0x010fe2000f8e0219 */
[----:B------:R-:W1:Y:S01]  /*10d0*/  LDC.64 R18, c[0x0][0x380] ;  /* 0x0000e000ff127b82 */ /* 0x000e620000000a00 */
[----:B------:R-:W3:Y:S02]  /*10e0*/  @P2 LDG.E R16, desc[UR18][R16.64] ;  /* 0x0000001210102981 */ /* 0x000ee4000c1e1900 */
[----:B--2---:R-:W-:-:S04]  /*10f0*/  @P2 IMAD.WIDE.U32 R14, R25, 0x4, R14 ;  /* 0x00000004190e2825 */ /* 0x004fc800078e000e */
[----:B-----5:R-:W-:Y:S01]  /*1100*/  @P3 IMAD R13, R23, R13, R10 ;  /* 0x0000000d170d3224 */ /* 0x020fe200078e020a */
[----:B------:R-:W2:Y:S01]  /*1110*/  @P3 LDC R24, c[0x0][0x3a4] ;  /* 0x0000e900ff183b82 */ /* 0x000ea20000000800 */
[----:B------:R-:W-:Y:S01]  /*1120*/  IADD3 R23, PT, PT, R21, 0x3, RZ ;  /* 0x0000000315177810 */ /* 0x000fe20007ffe0ff */
[----:B------:R4:W3:Y:S01]  /*1130*/  @P2 LDG.E R17, desc[UR18][R14.64] ;  /* 0x000000120e112981 */ /* 0x0008e2000c1e1900 */
[----:B------:R-:W-:-:S05]  /*1140*/  @P3 IMAD R27, R13, R12, R9 ;  /* 0x0000000c0d1b3224 */ /* 0x000fca00078e0209 */
[----:B------:R-:W5:Y:S01]  /*1150*/  @P4 LDC R25, c[0x0][0x3a8] ;  /* 0x0000ea00ff194b82 */ /* 0x000f620000000800 */
[----:B------:R-:W-:-:S07]  /*1160*/  ISETP.GE.AND P5, PT, R23, UR8, PT ;  /* 0x0000000817007c0c */ /* 0x000fce000bfa6270 */
[----:B----4-:R-:W4:Y:S08]  /*1170*/  @P4 LDC.64 R14, c[0x0][0x398] ;  /* 0x0000e600ff0e4b82 */ /* 0x010f300000000a00 */
[----:B------:R-:W5:Y:S01]  /*1180*/  LDC.64 R12, c[0x0][0x388] ;  /* 0x0000e200ff0c7b82 */ /* 0x000f620000000a00 */
[----:B0-----:R-:W-:Y:S01]  /*1190*/  @P3 IMAD R22, R22, UR6, R22 ;  /* 0x0000000616163c24 */ /* 0x001fe2000f8e0216 */
[----:B------:R-:W-:-:S06]  /*11a0*/  ISETP.GT.AND P5, PT, R23, -0x1, !P5 ;  /* 0xffffffff1700780c */ /* 0x000fcc0006fa4270 */
[----:B------:R-:W0:Y:S01]  /*11b0*/  @P4 LDC R21, c[0x0][0x3a4] ;  /* 0x0000e900ff154b82 */ /* 0x000e220000000800 */
[----:B------:R-:W-:Y:S02]  /*11c0*/  PLOP3.LUT P5, PT, P1, P5, PT, 0x80, 0x8 ;  /* 0x000000000008781c */ /* 0x000fe40000fab070 */
[----:B------:R-:W-:Y:S01]  /*11d0*/  @P3 IADD3 R29, PT, PT, R22, UR5, RZ ;  /* 0x00000005161d3c10 */ /* 0x000fe2000fffe0ff */
[----:B-1----:R-:W-:-:S04]  /*11e0*/  @P3 IMAD.WIDE R18, R27, 0x4, R18 ;  /* 0x000000041b123825 */ /* 0x002fc800078e0212 */
[----:B--2---:R-:W-:Y:S01]  /*11f0*/  @P3 IMAD R29, R29, R24, UR4 ;  /* 0x000000041d1d3e24 */ /* 0x004fe2000f8e0218 */
[----:B------:R-:W-:Y:S01]  /*1200*/  @P4 IADD3 R24, PT, PT, R11, 0x2, RZ ;  /* 0x000000020b184810 */ /* 0x000fe20007ffe0ff */
[----:B------:R1:W2:Y:S01]  /*1210*/  @P3 LDG.E R22, desc[UR18][R18.64] ;  /* 0x0000001212163981 */ /* 0x0002a2000c1e1900 */
[----:B----4-:R-:W-:-:S03]  /*1220*/  @P4 IMAD R15, R20, R15, R10 ;  /* 0x0000000f140f4224 */ /* 0x010fc600078e020a */
[----:B-----5:R-:W-:Y:S02]  /*1230*/  @P4 IMAD R24, R24, R25, UR5 ;  /* 0x0000000518184e24 */ /* 0x020fe4000f8e0219 */
[----:B-1----:R-:W-:Y:S02]  /*1240*/  @P3 IMAD.WIDE.U32 R18, R29, 0x4, R12 ;  /* 0x000000041d123825 */ /* 0x002fe400078e000c */
[----:B------:R-:W1:Y:S02]  /*1250*/  @P5 LDC.64 R12, c[0x0][0x398] ;  /* 0x0000e600ff0c5b82 */ /* 0x000e640000000a00 */
[----:B0-----:R-:W-:Y:S02]  /*1260*/  @P4 IMAD R25, R24, R21, UR4 ;  /* 0x0000000418194e24 */ /* 0x001fe4000f8e0215 */
[----:B------:R-:W-:Y:S01]  /*1270*/  @P4 IMAD R27, R15, R14, R9 ;  /* 0x0000000e0f1b4224 */ /* 0x000fe200078e0209 */
[----:B------:R-:W2:Y:S03]  /*1280*/  @P3 LDG.E R19, desc[UR18][R18.64] ;  /* 0x0000001212133981 */ /* 0x000ea6000c1e1900 */
[----:B------:R-:W0:Y:S08]  /*1290*/  LDC.64 R20, c[0x0][0x380] ;  /* 0x0000e000ff147b82 */ /* 0x000e300000000a00 */
[----:B------:R-:W4:Y:S08]  /*12a0*/  LDC.64 R14, c[0x0][0x388] ;  /* 0x0000e200ff0e7b82 */ /* 0x000f300000000a00 */
[----:B------:R-:W5:Y:S01]  /*12b0*/  @P5 LDC R24, c[0x0][0x3a8] ;  /* 0x0000ea00ff185b82 */ /* 0x000f620000000800 */
[----:B-1----:R-:W-:-:S02]  /*12c0*/  @P5 IMAD R13, R23, R13, R10 ;  /* 0x0000000d170d5224 */ /* 0x002fc400078e020a */
[----:B------:R-:W-:-:S05]  /*12d0*/  @P5 VIADD R11, R11, 0x3 ;  /* 0x000000030b0b5836 */ /* 0x000fca0000000000 */
[----:B------:R-:W1:Y:S01]  /*12e0*/  @P5 LDC R23, c[0x0][0x3a4] ;  /* 0x0000e900ff175b82 */ /* 0x000e620000000800 */
[----:B0-----:R-:W-:-:S04]  /*12f0*/  @P4 IMAD.WIDE R20, R27, 0x4, R20 ;  /* 0x000000041b144825 */ /* 0x001fc800078e0214 */
[----:B------:R-:W-:Y:S02]  /*1300*/  @P5 IMAD R27, R13, R12, R9 ;  /* 0x0000000c0d1b5224 */ /* 0x000fe400078e0209 */
[----:B------:R-:W2:Y:S01]  /*1310*/  @P4 LDG.E R21, desc[UR18][R20.64] ;  /* 0x0000001214154981 */ /* 0x000ea2000c1e1900 */
[----:B----4-:R-:W-:Y:S01]  /*1320*/  @P4 IMAD.WIDE.U32 R14, R25, 0x4, R14 ;  /* 0x00000004190e4825 */ /* 0x010fe200078e000e */
[----:B------:R-:W0:Y:S05]  /*1330*/  LDC.64 R12, c[0x0][0x388] ;  /* 0x0000e200ff0c7b82 */ /* 0x000e2a0000000a00 */
[----:B------:R-:W4:Y:S01]  /*1340*/  @P4 LDG.E R14, desc[UR18][R14.64] ;  /* 0x000000120e0e4981 */ /* 0x000f22000c1e1900 */
[----:B-----5:R-:W-:-:S02]  /*1350*/  @P5 IMAD R26, R11, R24, UR5 ;  /* 0x000000050b1a5e24 */ /* 0x020fc4000f8e0218 */
[----:B------:R-:W5:Y:S02]  /*1360*/  LDC.64 R24, c[0x0][0x380] ;  /* 0x0000e000ff187b82 */ /* 0x000f640000000a00 */
[----:B-1----:R-:W-:-:S04]  /*1370*/  @P5 IMAD R23, R26, R23, UR4 ;  /* 0x000000041a175e24 */ /* 0x002fc8000f8e0217 */
[----:B0-----:R-:W-:-:S06]  /*1380*/  @P5 IMAD.WIDE.U32 R12, R23, 0x4, R12 ;  /* 0x00000004170c5825 */ /* 0x001fcc00078e000c */
[----:B------:R-:W4:Y:S01]  /*1390*/  @P5 LDG.E R12, desc[UR18][R12.64] ;  /* 0x000000120c0c5981 */ /* 0x000f22000c1e1900 */
[----:B-----5:R-:W-:-:S06]  /*13a0*/  @P5 IMAD.WIDE R24, R27, 0x4, R24 ;  /* 0x000000041b185825 */ /* 0x020fcc00078e0218 */
[----:B------:R-:W5:Y:S01]  /*13b0*/  @P5 LDG.E R25, desc[UR18][R24.64] ;  /* 0x0000001218195981 */ /* 0x000f62000c1e1900 */
[----:B------:R-:W-:Y:S01]  /*13c0*/  UIADD3 UR6, UPT, UPT, UR6, 0x4, URZ ;  /* 0x0000000406067890 */ /* 0x000fe2000fffe0ff */
[----:B---3--:R-:W-:-:S04]  /*13d0*/  @P2 FFMA R4, R16, R17, R4 ;  /* 0x0000001110042223 */ /* 0x008fc80000000004 */
[----:B--2---:R-:W-:-:S04]  /*13e0*/  @P3 FFMA R4, R22, R19, R4 ;  /* 0x0000001316043223 */ /* 0x004fc80000000004 */
[----:B----4-:R-:W-:-:S04]  /*13f0*/  @P4 FFMA R4, R21, R14, R4 ;  /* 0x0000000e15044223 */ /* 0x010fc80000000004 */
[----:B-----5:R-:W-:-:S07]  /*1400*/  @P5 FFMA R4, R25, R12, R4 ;  /* 0x0000000c19045223 */ /* 0x020fce0000000004 */
.L_x_4:
[----:B------:R-:W-:Y:S05]  /*1410*/  BRA.U !UP1, `(.L_x_3) ;  /* 0x0000000509187547 */ /* 0x000fea000b800000 */
[----:B------:R-:W0:Y:S01]  /*1420*/  LDCU UR8, c[0x0][0x3ac] ;  /* 0x00007580ff0877ac */ /* 0x000e220008000800 */
[----:B------:R-:W-:Y:S02]  /*1430*/  UISETP.NE.AND UP0, UPT, UR10, 0x1, UPT ;  /* 0x000000010a00788c */ /* 0x000fe4000bf05270 */
[----:B0-----:R-:W-:-:S07]  /*1440*/  ULOP3.LUT UP1, URZ, UR8, 0x1, URZ, 0xc0, !UPT ;  /* 0x0000000108ff7892 */ /* 0x001fce000f82c0ff */
[----:B------:R-:W-:Y:S05]  /*1450*/  BRA.U !UP0, `(.L_x_5) ;  /* 0x0000000108a07547 */ /* 0x000fea000b800000 */
[----:B------:R-:W0:Y:S01]  /*1460*/  LDCU UR8, c[0x0][0x3a0] ;  /* 0x00007400ff0877ac */ /* 0x000e220008000800 */
[----:B------:R-:W-:Y:S01]  /*1470*/  IADD3 R11, PT, PT, R5, UR6, RZ ;  /* 0x00000006050b7c10 */ /* 0x000fe2000fffe0ff */
[----:B------:R-:W1:Y:S01]  /*1480*/  LDC.64 R20, c[0x0][0x380] ;  /* 0x0000e000ff147b82 */ /* 0x000e620000000a00 */
[----:B------:R-:W-:Y:S02]  /*1490*/  MOV R27, UR6 ;  /* 0x00000006001b7c02 */ /* 0x000fe40008000f00 */
[----:B------:R-:W-:-:S05]  /*14a0*/  IADD3 R22, PT, PT, R11, 0x1, RZ ;  /* 0x000000010b167810 */ /* 0x000fca0007ffe0ff */
[----:B------:R-:W2:Y:S01]  /*14b0*/  LDC.64 R18, c[0x0][0x388] ;  /* 0x0000e200ff127b82 */ /* 0x000ea20000000a00 */
[C---:B0-----:R-:W-:Y:S02]  /*14c0*/  ISETP.GE.AND P2, PT, R11.reuse, UR8, PT ;  /* 0x000000080b007c0c */ /* 0x041fe4000bf46270 */
[C---:B------:R-:W-:Y:S02]  /*14d0*/  ISETP.GE.AND P3, PT, R22.reuse, UR8, PT ;  /* 0x0000000816007c0c */ /* 0x040fe4000bf66270 */
[----:B------:R-:W-:Y:S02]  /*14e0*/  ISETP.GT.AND P2, PT, R11, -0x1, !P2 ;  /* 0xffffffff0b00780c */ /* 0x000fe40005744270 */
[----:B------:R-:W-:Y:S02]  /*14f0*/  ISETP.GT.AND P3, PT, R22, -0x1, !P3 ;  /* 0xffffffff1600780c */ /* 0x000fe40005f64270 */
[----:B------:R-:W-:Y:S02]  /*1500*/  PLOP3.LUT P2, PT, P1, P2, PT, 0x80, 0x8 ;  /* 0x000000000008781c */ /* 0x000fe40000f45070 */
[----:B------:R-:W-:-:S11]  /*1510*/  PLOP3.LUT P3, PT, P1, P3, PT, 0x80, 0x8 ;  /* 0x000000000008781c */ /* 0x000fd60000f67070 */
        /* <DEDUP_REMOVED lines=8> */
[----:B-1----:R-:W-:-:S05]  /*15a0*/  @P2 IMAD.WIDE R20, R25, 0x4, R20 ;  /* 0x0000000419142825 */ /* 0x002fca00078e0214 */
[----:B------:R-:W1:Y:S01]  /*15b0*/  @P3 LDC R11, c[0x0][0x3a4] ;  /* 0x0000e900ff0b3b82 */ /* 0x000e620000000800 */
[----:B----4-:R-:W-:Y:S01]  /*15c0*/  @P3 IMAD R23, R23, UR6, R23 ;  /* 0x0000000617173c24 */ /* 0x010fe2000f8e0217 */
[----:B------:R-:W3:Y:S06]  /*15d0*/  @P2 LDG.E R21, desc[UR18][R20.64] ;  /* 0x0000001214152981 */ /* 0x000eec000c1e1900 */
[----:B------:R-:W4:Y:S01]  /*15e0*/  LDC.64 R12, c[0x0][0x380] ;  /* 0x0000e000ff0c7b82 */ /* 0x000f220000000a00 */
[----:B-----5:R-:W-:Y:S01]  /*15f0*/  @P3 IMAD R15, R22, R15, R10 ;  /* 0x0000000f160f3224 */ /* 0x020fe200078e020a */
[----:B------:R-:W-:-:S03]  /*1600*/  @P3 IADD3 R22, PT, PT, R23, UR5, RZ ;  /* 0x0000000517163c10 */ /* 0x000fc6000fffe0ff */
[----:B------:R-:W-:-:S03]  /*1610*/  @P3 IMAD R15, R15, R14, R9 ;  /* 0x0000000e0f0f3224 */ /* 0x000fc600078e0209 */
[----:B------:R-:W5:Y:S01]  /*1620*/  LDC.64 R16, c[0x0][0x388] ;  /* 0x0000e200ff107b82 */ /* 0x000f620000000a00 */
[----:B0-----:R-:W-:-:S04]  /*1630*/  @P2 IMAD R27, R27, R24, UR4 ;  /* 0x000000041b1b2e24 */ /* 0x001fc8000f8e0218 */
[----:B--2---:R-:W-:-:S04]  /*1640*/  @P2 IMAD.WIDE.U32 R18, R27, 0x4, R18 ;  /* 0x000000041b122825 */ /* 0x004fc800078e0012 */
[----:B-1----:R-:W-:Y:S02]  /*1650*/  @P3 IMAD R11, R22, R11, UR4 ;  /* 0x00000004160b3e24 */ /* 0x002fe4000f8e020b */
[----:B------:R-:W3:Y:S01]  /*1660*/  @P2 LDG.E R19, desc[UR18][R18.64] ;  /* 0x0000001212132981 */ /* 0x000ee2000c1e1900 */
[----:B----4-:R-:W-:-:S06]  /*1670*/  @P3 IMAD.WIDE R12, R15, 0x4, R12 ;  /* 0x000000040f0c3825 */ /* 0x010fcc00078e020c */
[----:B------:R-:W2:Y:S01]  /*1680*/  @P3 LDG.E R13, desc[UR18][R12.64] ;  /* 0x000000120c0d3981 */ /* 0x000ea2000c1e1900 */
[----:B-----5:R-:W-:-:S06]  /*1690*/  @P3 IMAD.WIDE.U32 R16, R11, 0x4, R16 ;  /* 0x000000040b103825 */ /* 0x020fcc00078e0010 */
[----:B------:R-:W2:Y:S01]  /*16a0*/  @P3 LDG.E R17, desc[UR18][R16.64] ;  /* 0x0000001210113981 */ /* 0x000ea2000c1e1900 */
[----:B------:R-:W-:Y:S01]  /*16b0*/  UIADD3 UR6, UPT, UPT, UR6, 0x2, URZ ;  /* 0x0000000206067890 */ /* 0x000fe2000fffe0ff */
[----:B---3--:R-:W-:-:S04]  /*16c0*/  @P2 FFMA R4, R19, R21, R4 ;  /* 0x0000001513042223 */ /* 0x008fc80000000004 */
[----:B--2---:R-:W-:-:S07]  /*16d0*/  @P3 FFMA R4, R17, R13, R4 ;  /* 0x0000000d11043223 */ /* 0x004fce0000000004 */
.L_x_5:
[----:B------:R-:W-:Y:S05]  /*16e0*/  BRA.U !UP1, `(.L_x_3) ;  /* 0x0000000109647547 */ /* 0x000fea000b800000 */
[----:B------:R-:W0:Y:S01]  /*16f0*/  LDCU UR8, c[0x0][0x3a0] ;  /* 0x00007400ff0877ac */ /* 0x000e220008000800 */
[----:B------:R-:W-:Y:S01]  /*1700*/  VIADD R11, R5, UR6 ;  /* 0x00000006050b7c36 */ /* 0x000fe20008000000 */
[----:B------:R-:W-:Y:S04]  /*1710*/  BSSY.RECONVERGENT B0, `(.L_x_3) ;  /* 0x0000016000007945 */ /* 0x000fe80003800200 */
[----:B0-----:R-:W-:-:S04]  /*1720*/  ISETP.GE.AND P2, PT, R11, UR8, PT ;  /* 0x000000080b007c0c */ /* 0x001fc8000bf46270 */
[----:B------:R-:W-:-:S04]  /*1730*/  ISETP.GT.AND P2, PT, R11, -0x1, !P2 ;  /* 0xffffffff0b00780c */ /* 0x000fc80005744270 */
[----:B------:R-:W-:-:S13]  /*1740*/  PLOP3.LUT P2, PT, P1, P2, PT, 0x80, 0x8 ;  /* 0x000000000008781c */ /* 0x000fda0000f45070 */
[----:B------:R-:W-:Y:S05]  /*1750*/  @!P2 BRA `(.L_x_6) ;  /* 0x000000000044a947 */ /* 0x000fea0003800000 */
[----:B------:R-:W0:Y:S01]  /*1760*/  LDCU UR8, c[0x0][0x3a8] ;  /* 0x00007500ff0877ac */ /* 0x000e220008000800 */
[----:B------:R-:W1:Y:S01]  /*1770*/  LDCU UR9, c[0x0][0x3a4] ;  /* 0x00007480ff0977ac */ /* 0x000e620008000800 */
[----:B------:R-:W2:Y:S01]  /*1780*/  LDCU.64 UR10, c[0x0][0x398] ;  /* 0x00007300ff0a77ac */ /* 0x000ea20008000a00 */
[----:B------:R-:W3:Y:S01]  /*1790*/  LDCU.128 UR12, c[0x0][0x380] ;  /* 0x00007000ff0c77ac */ /* 0x000ee20008000c00 */
[----:B0-----:R-:W-:-:S04]  /*17a0*/  UIMAD UR8, UR6, UR8, UR5 ;  /* 0x00000008060872a4 */ /* 0x001fc8000f8e0205 */
[----:B-1----:R-:W-:Y:S01]  /*17b0*/  UIMAD UR8, UR8, UR9, UR4 ;  /* 0x00000009080872a4 */ /* 0x002fe2000f8e0204 */
[----:B--2---:R-:W-:-:S03]  /*17c0*/  IMAD R12, R11, UR11, R10 ;  /* 0x0000000b0b0c7c24 */ /* 0x004fc6000f8e020a */
[----:B---3--:R-:W-:Y:S01]  /*17d0*/  UIMAD.WIDE.U32 UR8, UR8, 0x4, UR14 ;  /* 0x00000004080878a5 */ /* 0x008fe2000f8e000e */
[----:B------:R-:W-:Y:S01]  /*17e0*/  MOV R10, UR12 ;  /* 0x0000000c000a7c02 */ /* 0x000fe20008000f00 */
[----:B------:R-:W-:Y:S01]  /*17f0*/  IMAD R13, R12, UR10, R9 ;  /* 0x0000000a0c0d7c24 */ /* 0x000fe2000f8e0209 */
[----:B------:R-:W-:-:S03]  /*1800*/  MOV R11, UR13 ;  /* 0x0000000d000b7c02 */ /* 0x000fc60008000f00 */
[----:B------:R-:W-:Y:S01]  /*1810*/  MOV R12, UR8 ;  /* 0x00000008000c7c02 */ /* 0x000fe20008000f00 */
[----:B------:R-:W-:Y:S01]  /*1820*/  IMAD.WIDE R10, R13, 0x4, R10 ;  /* 0x000000040d0a7825 */ /* 0x000fe200078e020a */
[----:B------:R-:W-:-:S05]  /*1830*/  MOV R13, UR9 ;  /* 0x00000009000d7c02 */ /* 0x000fca0008000f00 */
[----:B------:R-:W2:Y:S04]  /*1840*/  LDG.E R11, desc[UR18][R10.64] ;  /* 0x000000120a0b7981 */ /* 0x000ea8000c1e1900 */
[----:B------:R-:W2:Y:S02]  /*1850*/  LDG.E R12, desc[UR18][R12.64] ;  /* 0x000000120c0c7981 */ /* 0x000ea4000c1e1900 */
[----:B--2---:R-:W-:-:S07]  /*1860*/  FFMA R4, R11, R12, R4 ;  /* 0x0000000c0b047223 */ /* 0x004fce0000000004 */
.L_x_6:
[----:B------:R-:W-:Y:S05]  /*1870*/  BSYNC.RECONVERGENT B0 ;  /* 0x0000000000007941 */ /* 0x000fea0003800200 */
.L_x_3:
[----:B------:R-:W0:Y:S01]  /*1880*/  LDCU UR6, c[0x0][0x3a8] ;  /* 0x00007500ff0677ac */ /* 0x000e220008000800 */
[----:B------:R-:W-:-:S04]  /*1890*/  UIADD3 UR5, UPT, UPT, UR5, 0x1, URZ ;  /* 0x0000000105057890 */ /* 0x000fc8000fffe0ff */
[----:B0-----:R-:W-:-:S09]  /*18a0*/  UISETP.NE.AND UP0, UPT, UR5, UR6, UPT ;  /* 0x000000060500728c */ /* 0x001fd2000bf05270 */
[----:B------:R-:W-:Y:S05]  /*18b0*/  BRA.U UP0, `(.L_x_7) ;  /* 0xffffffe900907547 */ /* 0x000fea000b83ffff */
[----:B------:R-:W0:Y:S01]  /*18c0*/  LDCU UR5, c[0x0][0x3a4] ;  /* 0x00007480ff0577ac */ /* 0x000e220008000800 */
[----:B------:R-:W-:-:S04]  /*18d0*/  UIADD3 UR4, UPT, UPT, UR4, 0x1, URZ ;  /* 0x0000000104047890 */ /* 0x000fc8000fffe0ff */
[----:B0-----:R-:W-:-:S09]  /*18e0*/  UISETP.NE.AND UP0, UPT, UR4, UR5, UPT ;  /* 0x000000050400728c */ /* 0x001fd2000bf05270 */
[----:B------:R-:W-:Y:S05]  /*18f0*/  BRA.U UP0, `(.L_x_8) ;  /* 0xffffffe900607547 */ /* 0x000fea000b83ffff */
.L_x_0:
[----:B------:R-:W0:Y:S01]  /*1900*/  LDCU.64 UR8, c[0x0][0x398] ;  /* 0x00007300ff0877ac */ /* 0x000e220008000a00 */
[----:B------:R-:W1:Y:S01]  /*1910*/  LDC.64 R6, c[0x0][0x390] ;  /* 0x0000e400ff067b82 */ /* 0x000e620000000a00 */
[----:B0-----:R-:W-:-:S04]  /*1920*/  IMAD R3, R3, UR9, R0 ;  /* 0x0000000903037c24 */ /* 0x001fc8000f8e0200 */
[----:B------:R-:W-:-:S04]  /*1930*/  IMAD R3, R3, UR8, R2 ;  /* 0x0000000803037c24 */ /* 0x000fc8000f8e0202 */
[----:B-1----:R-:W-:-:S05]  /*1940*/  IMAD.WIDE R2, R3, 0x4, R6 ;  /* 0x0000000403027825 */ /* 0x002fca00078e0206 */
[----:B------:R-:W-:Y:S01]  /*1950*/  STG.E desc[UR18][R2.64], R4 ;  /* 0x0000000402007986 */ /* 0x000fe2000c101912 */
[----:B------:R-:W-:Y:S05]  /*1960*/  EXIT ;  /* 0x000000000000794d */ /* 0x000fea0003800000 */
.L_x_9:
[----:B------:R-:W-:-:S00]  /*1970*/  BRA `(.L_x_9) ;  /* 0xfffffffc00fc7947 */ /* 0x000fc0000383ffff */
[----:B------:R-:W-:-:S00]  /*1980*/  NOP ;  /* 0x0000000000007918 */ /* 0x000fc00000000000 */
[----:B------:R-:W-:-:S00]  /*1990*/  NOP ;  /* 0x0000000000007918 */ /* 0x000fc00000000000 */
[----:B------:R-:W-:-:S00]  /*19a0*/  NOP ;  /* 0x0000000000007918 */ /* 0x000fc00000000000 */
[----:B------:R-:W-:-:S00]  /*19b0*/  NOP ;  /* 0x0000000000007918 */ /* 0x000fc00000000000 */
[----:B------:R-:W-:-:S00]  /*19c0*/  NOP ;  /* 0x0000000000007918 */ /* 0x000fc00000000000 */
[----:B------:R-:W-:-:S00]  /*19d0*/  NOP ;  /* 0x0000000000007918 */ /* 0x000fc00000000000 */
[----:B------:R-:W-:-:S00]  /*19e0*/  NOP ;  /* 0x0000000000007918 */ /* 0x000fc00000000000 */
[----:B------:R-:W-:-:S00]  /*19f0*/  NOP ;  /* 0x0000000000007918 */ /* 0x000fc00000000000 */
.L_x_10:


//--------------------- .nv.shared.reserved.0     --------------------------
	.section	.nv.shared.reserved.0,"aw",@nobits
	.weak		__nv_reservedSMEM_offset_0_alias
	.size		__nv_reservedSMEM_offset_0_alias, 0, 64
	.other		__nv_reservedSMEM_offset_0_alias,@"STO_CUDA_RESERVED_SHARED STV_DEFAULT"
__nv_reservedSMEM_offset_0_alias:
	.zero		0
	.zero		64


//--------------------- .nv.constant0._Z13convolution3dPKfS0_Pfiiiiii --------------------------
	.section	.nv.constant0._Z13convolution3dPKfS0_Pfiiiiii,"a",@progbits
	.sectionflags	@""
	.align	4
.nv.constant0._Z13convolution3dPKfS0_Pfiiiiii:
	.zero		944


//--------------------- SYMBOLS --------------------------

	.type		.nv.reservedSmem.offset0,@object
	.size		.nv.reservedSmem.offset0,0x4
